//
// Generated by NVIDIA NVVM Compiler
//
// Compiler Build ID: CL-36424714
// Cuda compilation tools, release 13.0, V13.0.88
// Based on NVVM 20.0.0
//

.version 9.0
.target sm_100
.address_size 64

	// .globl	_Z13MatMultKernelPfS_S_iiii
// _ZZ21MatMultKernel2DSharedPfS_S_iiiiE2lA has been demoted
// _ZZ21MatMultKernel2DSharedPfS_S_iiiiE2lB has been demoted

.visible .entry _Z13MatMultKernelPfS_S_iiii(
	.param .u64 .ptr .align 1 _Z13MatMultKernelPfS_S_iiii_param_0,
	.param .u64 .ptr .align 1 _Z13MatMultKernelPfS_S_iiii_param_1,
	.param .u64 .ptr .align 1 _Z13MatMultKernelPfS_S_iiii_param_2,
	.param .u32 _Z13MatMultKernelPfS_S_iiii_param_3,
	.param .u32 _Z13MatMultKernelPfS_S_iiii_param_4,
	.param .u32 _Z13MatMultKernelPfS_S_iiii_param_5,
	.param .u32 _Z13MatMultKernelPfS_S_iiii_param_6
)
{
	.reg .pred 	%p<10>;
	.reg .b32 	%r<42>;
	.reg .b32 	%f<68>;
	.reg .b64 	%rd<40>;

	ld.param.u64 	%rd4, [_Z13MatMultKernelPfS_S_iiii_param_0];
	ld.param.u64 	%rd5, [_Z13MatMultKernelPfS_S_iiii_param_1];
	ld.param.u64 	%rd6, [_Z13MatMultKernelPfS_S_iiii_param_2];
	ld.param.u32 	%r20, [_Z13MatMultKernelPfS_S_iiii_param_4];
	ld.param.u32 	%r21, [_Z13MatMultKernelPfS_S_iiii_param_6];
	cvta.to.global.u64 	%rd1, %rd6;
	cvta.to.global.u64 	%rd2, %rd5;
	mov.u32 	%r22, %ctaid.x;
	mov.u32 	%r23, %ntid.x;
	mov.u32 	%r24, %tid.x;
	mad.lo.s32 	%r25, %r22, %r23, %r24;
	div.s32 	%r1, %r25, %r21;
	mul.lo.s32 	%r26, %r1, %r21;
	sub.s32 	%r2, %r25, %r26;
	setp.lt.s32 	%p1, %r20, 1;
	mov.f32 	%f67, 0f00000000;
	@%p1 bra 	$L__BB0_12;
	mul.lo.s32 	%r3, %r1, %r20;
	and.b32  	%r4, %r20, 7;
	setp.lt.u32 	%p2, %r20, 8;
	mov.f32 	%f67, 0f00000000;
	mov.b32 	%r40, 0;
	@%p2 bra 	$L__BB0_4;
	and.b32  	%r40, %r20, 2147483640;
	neg.s32 	%r38, %r40;
	shl.b32 	%r7, %r21, 3;
	add.s64 	%rd3, %rd2, 16;
	mov.f32 	%f67, 0f00000000;
	mul.wide.s32 	%rd11, %r21, 4;
	mov.u32 	%r36, %r3;
	mov.u32 	%r37, %r2;
$L__BB0_3:
	.pragma "nounroll";
	mul.wide.s32 	%rd7, %r36, 4;
	add.s64 	%rd8, %rd3, %rd7;
	ld.global.f32 	%f17, [%rd8+-16];
	mul.wide.s32 	%rd9, %r37, 4;
	add.s64 	%rd10, %rd1, %rd9;
	ld.global.f32 	%f18, [%rd10];
	fma.rn.f32 	%f19, %f17, %f18, %f67;
	ld.global.f32 	%f20, [%rd8+-12];
	add.s64 	%rd12, %rd10, %rd11;
	ld.global.f32 	%f21, [%rd12];
	fma.rn.f32 	%f22, %f20, %f21, %f19;
	ld.global.f32 	%f23, [%rd8+-8];
	add.s64 	%rd13, %rd12, %rd11;
	ld.global.f32 	%f24, [%rd13];
	fma.rn.f32 	%f25, %f23, %f24, %f22;
	ld.global.f32 	%f26, [%rd8+-4];
	add.s64 	%rd14, %rd13, %rd11;
	ld.global.f32 	%f27, [%rd14];
	fma.rn.f32 	%f28, %f26, %f27, %f25;
	ld.global.f32 	%f29, [%rd8];
	add.s64 	%rd15, %rd14, %rd11;
	ld.global.f32 	%f30, [%rd15];
	fma.rn.f32 	%f31, %f29, %f30, %f28;
	ld.global.f32 	%f32, [%rd8+4];
	add.s64 	%rd16, %rd15, %rd11;
	ld.global.f32 	%f33, [%rd16];
	fma.rn.f32 	%f34, %f32, %f33, %f31;
	ld.global.f32 	%f35, [%rd8+8];
	add.s64 	%rd17, %rd16, %rd11;
	ld.global.f32 	%f36, [%rd17];
	fma.rn.f32 	%f37, %f35, %f36, %f34;
	ld.global.f32 	%f38, [%rd8+12];
	add.s64 	%rd18, %rd17, %rd11;
	ld.global.f32 	%f39, [%rd18];
	fma.rn.f32 	%f67, %f38, %f39, %f37;
	add.s32 	%r38, %r38, 8;
	add.s32 	%r37, %r37, %r7;
	add.s32 	%r36, %r36, 8;
	setp.ne.s32 	%p3, %r38, 0;
	@%p3 bra 	$L__BB0_3;
$L__BB0_4:
	setp.eq.s32 	%p4, %r4, 0;
	@%p4 bra 	$L__BB0_12;
	and.b32  	%r15, %r20, 3;
	setp.lt.u32 	%p5, %r4, 4;
	@%p5 bra 	$L__BB0_7;
	add.s32 	%r28, %r40, %r3;
	mul.wide.s32 	%rd19, %r28, 4;
	add.s64 	%rd20, %rd2, %rd19;
	ld.global.f32 	%f41, [%rd20];
	mad.lo.s32 	%r29, %r40, %r21, %r2;
	mul.wide.s32 	%rd21, %r29, 4;
	add.s64 	%rd22, %rd1, %rd21;
	ld.global.f32 	%f42, [%rd22];
	fma.rn.f32 	%f43, %f41, %f42, %f67;
	ld.global.f32 	%f44, [%rd20+4];
	mul.wide.s32 	%rd23, %r21, 4;
	add.s64 	%rd24, %rd22, %rd23;
	ld.global.f32 	%f45, [%rd24];
	fma.rn.f32 	%f46, %f44, %f45, %f43;
	ld.global.f32 	%f47, [%rd20+8];
	add.s64 	%rd25, %rd24, %rd23;
	ld.global.f32 	%f48, [%rd25];
	fma.rn.f32 	%f49, %f47, %f48, %f46;
	ld.global.f32 	%f50, [%rd20+12];
	add.s64 	%rd26, %rd25, %rd23;
	ld.global.f32 	%f51, [%rd26];
	fma.rn.f32 	%f67, %f50, %f51, %f49;
	add.s32 	%r40, %r40, 4;
$L__BB0_7:
	setp.eq.s32 	%p6, %r15, 0;
	@%p6 bra 	$L__BB0_12;
	setp.eq.s32 	%p7, %r15, 1;
	@%p7 bra 	$L__BB0_10;
	add.s32 	%r30, %r40, %r3;
	mul.wide.s32 	%rd27, %r30, 4;
	add.s64 	%rd28, %rd2, %rd27;
	ld.global.f32 	%f53, [%rd28];
	mad.lo.s32 	%r31, %r40, %r21, %r2;
	mul.wide.s32 	%rd29, %r31, 4;
	add.s64 	%rd30, %rd1, %rd29;
	ld.global.f32 	%f54, [%rd30];
	fma.rn.f32 	%f55, %f53, %f54, %f67;
	ld.global.f32 	%f56, [%rd28+4];
	mul.wide.s32 	%rd31, %r21, 4;
	add.s64 	%rd32, %rd30, %rd31;
	ld.global.f32 	%f57, [%rd32];
	fma.rn.f32 	%f67, %f56, %f57, %f55;
	add.s32 	%r40, %r40, 2;
$L__BB0_10:
	and.b32  	%r32, %r20, 1;
	setp.eq.b32 	%p8, %r32, 1;
	not.pred 	%p9, %p8;
	@%p9 bra 	$L__BB0_12;
	add.s32 	%r33, %r40, %r3;
	mul.wide.s32 	%rd33, %r33, 4;
	add.s64 	%rd34, %rd2, %rd33;
	ld.global.f32 	%f58, [%rd34];
	mad.lo.s32 	%r34, %r40, %r21, %r2;
	mul.wide.s32 	%rd35, %r34, 4;
	add.s64 	%rd36, %rd1, %rd35;
	ld.global.f32 	%f59, [%rd36];
	fma.rn.f32 	%f67, %f58, %f59, %f67;
$L__BB0_12:
	cvta.to.global.u64 	%rd37, %rd4;
	mad.lo.s32 	%r35, %r1, %r21, %r2;
	mul.wide.s32 	%rd38, %r35, 4;
	add.s64 	%rd39, %rd37, %rd38;
	st.global.f32 	[%rd39], %f67;
	ret;

}
	// .globl	_Z15MatMultKernel2DPfS_S_iiii
.visible .entry _Z15MatMultKernel2DPfS_S_iiii(
	.param .u64 .ptr .align 1 _Z15MatMultKernel2DPfS_S_iiii_param_0,
	.param .u64 .ptr .align 1 _Z15MatMultKernel2DPfS_S_iiii_param_1,
	.param .u64 .ptr .align 1 _Z15MatMultKernel2DPfS_S_iiii_param_2,
	.param .u32 _Z15MatMultKernel2DPfS_S_iiii_param_3,
	.param .u32 _Z15MatMultKernel2DPfS_S_iiii_param_4,
	.param .u32 _Z15MatMultKernel2DPfS_S_iiii_param_5,
	.param .u32 _Z15MatMultKernel2DPfS_S_iiii_param_6
)
{
	.reg .pred 	%p<10>;
	.reg .b32 	%r<43>;
	.reg .b32 	%f<68>;
	.reg .b64 	%rd<40>;

	ld.param.u64 	%rd4, [_Z15MatMultKernel2DPfS_S_iiii_param_0];
	ld.param.u64 	%rd5, [_Z15MatMultKernel2DPfS_S_iiii_param_1];
	ld.param.u64 	%rd6, [_Z15MatMultKernel2DPfS_S_iiii_param_2];
	ld.param.u32 	%r20, [_Z15MatMultKernel2DPfS_S_iiii_param_4];
	ld.param.u32 	%r21, [_Z15MatMultKernel2DPfS_S_iiii_param_6];
	cvta.to.global.u64 	%rd1, %rd6;
	cvta.to.global.u64 	%rd2, %rd5;
	mov.u32 	%r22, %ctaid.x;
	mov.u32 	%r23, %ntid.x;
	mov.u32 	%r24, %tid.x;
	mad.lo.s32 	%r1, %r22, %r23, %r24;
	mov.u32 	%r25, %ctaid.y;
	mov.u32 	%r26, %ntid.y;
	mov.u32 	%r27, %tid.y;
	mad.lo.s32 	%r2, %r25, %r26, %r27;
	setp.lt.s32 	%p1, %r20, 1;
	mov.f32 	%f67, 0f00000000;
	@%p1 bra 	$L__BB1_12;
	mul.lo.s32 	%r3, %r20, %r1;
	and.b32  	%r4, %r20, 7;
	setp.lt.u32 	%p2, %r20, 8;
	mov.f32 	%f67, 0f00000000;
	mov.b32 	%r41, 0;
	@%p2 bra 	$L__BB1_4;
	and.b32  	%r41, %r20, 2147483640;
	neg.s32 	%r39, %r41;
	shl.b32 	%r7, %r21, 3;
	add.s64 	%rd3, %rd2, 16;
	mov.f32 	%f67, 0f00000000;
	mul.wide.s32 	%rd11, %r21, 4;
	mov.u32 	%r37, %r3;
	mov.u32 	%r38, %r2;
$L__BB1_3:
	.pragma "nounroll";
	mul.wide.s32 	%rd7, %r37, 4;
	add.s64 	%rd8, %rd3, %rd7;
	ld.global.f32 	%f17, [%rd8+-16];
	mul.wide.s32 	%rd9, %r38, 4;
	add.s64 	%rd10, %rd1, %rd9;
	ld.global.f32 	%f18, [%rd10];
	fma.rn.f32 	%f19, %f17, %f18, %f67;
	ld.global.f32 	%f20, [%rd8+-12];
	add.s64 	%rd12, %rd10, %rd11;
	ld.global.f32 	%f21, [%rd12];
	fma.rn.f32 	%f22, %f20, %f21, %f19;
	ld.global.f32 	%f23, [%rd8+-8];
	add.s64 	%rd13, %rd12, %rd11;
	ld.global.f32 	%f24, [%rd13];
	fma.rn.f32 	%f25, %f23, %f24, %f22;
	ld.global.f32 	%f26, [%rd8+-4];
	add.s64 	%rd14, %rd13, %rd11;
	ld.global.f32 	%f27, [%rd14];
	fma.rn.f32 	%f28, %f26, %f27, %f25;
	ld.global.f32 	%f29, [%rd8];
	add.s64 	%rd15, %rd14, %rd11;
	ld.global.f32 	%f30, [%rd15];
	fma.rn.f32 	%f31, %f29, %f30, %f28;
	ld.global.f32 	%f32, [%rd8+4];
	add.s64 	%rd16, %rd15, %rd11;
	ld.global.f32 	%f33, [%rd16];
	fma.rn.f32 	%f34, %f32, %f33, %f31;
	ld.global.f32 	%f35, [%rd8+8];
	add.s64 	%rd17, %rd16, %rd11;
	ld.global.f32 	%f36, [%rd17];
	fma.rn.f32 	%f37, %f35, %f36, %f34;
	ld.global.f32 	%f38, [%rd8+12];
	add.s64 	%rd18, %rd17, %rd11;
	ld.global.f32 	%f39, [%rd18];
	fma.rn.f32 	%f67, %f38, %f39, %f37;
	add.s32 	%r39, %r39, 8;
	add.s32 	%r38, %r38, %r7;
	add.s32 	%r37, %r37, 8;
	setp.ne.s32 	%p3, %r39, 0;
	@%p3 bra 	$L__BB1_3;
$L__BB1_4:
	setp.eq.s32 	%p4, %r4, 0;
	@%p4 bra 	$L__BB1_12;
	and.b32  	%r15, %r20, 3;
	setp.lt.u32 	%p5, %r4, 4;
	@%p5 bra 	$L__BB1_7;
	add.s32 	%r29, %r41, %r3;
	mul.wide.s32 	%rd19, %r29, 4;
	add.s64 	%rd20, %rd2, %rd19;
	ld.global.f32 	%f41, [%rd20];
	mad.lo.s32 	%r30, %r41, %r21, %r2;
	mul.wide.s32 	%rd21, %r30, 4;
	add.s64 	%rd22, %rd1, %rd21;
	ld.global.f32 	%f42, [%rd22];
	fma.rn.f32 	%f43, %f41, %f42, %f67;
	ld.global.f32 	%f44, [%rd20+4];
	mul.wide.s32 	%rd23, %r21, 4;
	add.s64 	%rd24, %rd22, %rd23;
	ld.global.f32 	%f45, [%rd24];
	fma.rn.f32 	%f46, %f44, %f45, %f43;
	ld.global.f32 	%f47, [%rd20+8];
	add.s64 	%rd25, %rd24, %rd23;
	ld.global.f32 	%f48, [%rd25];
	fma.rn.f32 	%f49, %f47, %f48, %f46;
	ld.global.f32 	%f50, [%rd20+12];
	add.s64 	%rd26, %rd25, %rd23;
	ld.global.f32 	%f51, [%rd26];
	fma.rn.f32 	%f67, %f50, %f51, %f49;
	add.s32 	%r41, %r41, 4;
$L__BB1_7:
	setp.eq.s32 	%p6, %r15, 0;
	@%p6 bra 	$L__BB1_12;
	setp.eq.s32 	%p7, %r15, 1;
	@%p7 bra 	$L__BB1_10;
	add.s32 	%r31, %r41, %r3;
	mul.wide.s32 	%rd27, %r31, 4;
	add.s64 	%rd28, %rd2, %rd27;
	ld.global.f32 	%f53, [%rd28];
	mad.lo.s32 	%r32, %r41, %r21, %r2;
	mul.wide.s32 	%rd29, %r32, 4;
	add.s64 	%rd30, %rd1, %rd29;
	ld.global.f32 	%f54, [%rd30];
	fma.rn.f32 	%f55, %f53, %f54, %f67;
	ld.global.f32 	%f56, [%rd28+4];
	mul.wide.s32 	%rd31, %r21, 4;
	add.s64 	%rd32, %rd30, %rd31;
	ld.global.f32 	%f57, [%rd32];
	fma.rn.f32 	%f67, %f56, %f57, %f55;
	add.s32 	%r41, %r41, 2;
$L__BB1_10:
	and.b32  	%r33, %r20, 1;
	setp.eq.b32 	%p8, %r33, 1;
	not.pred 	%p9, %p8;
	@%p9 bra 	$L__BB1_12;
	add.s32 	%r34, %r41, %r3;
	mul.wide.s32 	%rd33, %r34, 4;
	add.s64 	%rd34, %rd2, %rd33;
	ld.global.f32 	%f58, [%rd34];
	mad.lo.s32 	%r35, %r41, %r21, %r2;
	mul.wide.s32 	%rd35, %r35, 4;
	add.s64 	%rd36, %rd1, %rd35;
	ld.global.f32 	%f59, [%rd36];
	fma.rn.f32 	%f67, %f58, %f59, %f67;
$L__BB1_12:
	cvta.to.global.u64 	%rd37, %rd4;
	mad.lo.s32 	%r36, %r21, %r1, %r2;
	mul.wide.s32 	%rd38, %r36, 4;
	add.s64 	%rd39, %rd37, %rd38;
	st.global.f32 	[%rd39], %f67;
	ret;

}
	// .globl	_Z21MatMultKernel2DSharedPfS_S_iiii
.visible .entry _Z21MatMultKernel2DSharedPfS_S_iiii(
	.param .u64 .ptr .align 1 _Z21MatMultKernel2DSharedPfS_S_iiii_param_0,
	.param .u64 .ptr .align 1 _Z21MatMultKernel2DSharedPfS_S_iiii_param_1,
	.param .u64 .ptr .align 1 _Z21MatMultKernel2DSharedPfS_S_iiii_param_2,
	.param .u32 _Z21MatMultKernel2DSharedPfS_S_iiii_param_3,
	.param .u32 _Z21MatMultKernel2DSharedPfS_S_iiii_param_4,
	.param .u32 _Z21MatMultKernel2DSharedPfS_S_iiii_param_5,
	.param .u32 _Z21MatMultKernel2DSharedPfS_S_iiii_param_6
)
{
	.reg .pred 	%p<8>;
	.reg .b32 	%r<74>;
	.reg .b32 	%f<200>;
	.reg .b64 	%rd<33>;
	// demoted variable
	.shared .align 4 .b8 _ZZ21MatMultKernel2DSharedPfS_S_iiiiE2lA[256];
	// demoted variable
	.shared .align 4 .b8 _ZZ21MatMultKernel2DSharedPfS_S_iiiiE2lB[256];
	ld.param.u64 	%rd5, [_Z21MatMultKernel2DSharedPfS_S_iiii_param_2];
	ld.param.u32 	%r33, [_Z21MatMultKernel2DSharedPfS_S_iiii_param_4];
	ld.param.u32 	%r35, [_Z21MatMultKernel2DSharedPfS_S_iiii_param_5];
	ld.param.u32 	%r34, [_Z21MatMultKernel2DSharedPfS_S_iiii_param_6];
	cvta.to.global.u64 	%rd1, %rd5;
	mov.u32 	%r36, %ctaid.x;
	mov.u32 	%r37, %ntid.x;
	mov.u32 	%r1, %tid.x;
	mad.lo.s32 	%r2, %r36, %r37, %r1;
	mov.u32 	%r38, %ctaid.y;
	mov.u32 	%r39, %ntid.y;
	mov.u32 	%r3, %tid.y;
	mad.lo.s32 	%r4, %r38, %r39, %r3;
	shr.s32 	%r40, %r35, 31;
	shr.u32 	%r41, %r40, 29;
	add.s32 	%r42, %r35, %r41;
	shr.s32 	%r5, %r42, 3;
	setp.lt.s32 	%p1, %r35, 8;
	mov.f32 	%f199, 0f00000000;
	@%p1 bra 	$L__BB2_9;
	mad.lo.s32 	%r6, %r33, %r2, %r3;
	shl.b32 	%r44, %r1, 5;
	mov.u32 	%r45, _ZZ21MatMultKernel2DSharedPfS_S_iiiiE2lA;
	add.s32 	%r7, %r45, %r44;
	shl.b32 	%r46, %r3, 2;
	add.s32 	%r8, %r7, %r46;
	mov.u32 	%r47, _ZZ21MatMultKernel2DSharedPfS_S_iiiiE2lB;
	add.s32 	%r10, %r47, %r46;
	add.s32 	%r9, %r10, %r44;
	add.s32 	%r48, %r5, -1;
	setp.lt.u32 	%p2, %r48, 3;
	mov.f32 	%f199, 0f00000000;
	mov.b32 	%r73, 0;
	@%p2 bra 	$L__BB2_4;
	and.b32  	%r73, %r5, 268435452;
	neg.s32 	%r71, %r73;
	add.s32 	%r50, %r1, 24;
	mad.lo.s32 	%r70, %r34, %r50, %r4;
	add.s32 	%r51, %r1, 16;
	mad.lo.s32 	%r69, %r34, %r51, %r4;
	add.s32 	%r52, %r1, 8;
	mad.lo.s32 	%r68, %r34, %r52, %r4;
	mad.lo.s32 	%r67, %r1, %r34, %r4;
	mov.f32 	%f199, 0f00000000;
	mov.u32 	%r66, %r6;
$L__BB2_3:
	.pragma "nounroll";
	ld.param.u64 	%rd31, [_Z21MatMultKernel2DSharedPfS_S_iiii_param_1];
	mul.wide.s32 	%rd6, %r66, 4;
	cvta.to.global.u64 	%rd7, %rd31;
	add.s64 	%rd8, %rd7, %rd6;
	ld.global.f32 	%f14, [%rd8];
	st.shared.f32 	[%r8], %f14;
	mul.wide.s32 	%rd9, %r67, 4;
	add.s64 	%rd10, %rd1, %rd9;
	ld.global.f32 	%f15, [%rd10];
	st.shared.f32 	[%r9], %f15;
	bar.sync 	0;
	ld.shared.f32 	%f16, [%r7];
	ld.shared.f32 	%f17, [%r10];
	fma.rn.f32 	%f18, %f16, %f17, %f199;
	ld.shared.f32 	%f19, [%r7+4];
	ld.shared.f32 	%f20, [%r10+32];
	fma.rn.f32 	%f21, %f19, %f20, %f18;
	ld.shared.f32 	%f22, [%r7+8];
	ld.shared.f32 	%f23, [%r10+64];
	fma.rn.f32 	%f24, %f22, %f23, %f21;
	ld.shared.f32 	%f25, [%r7+12];
	ld.shared.f32 	%f26, [%r10+96];
	fma.rn.f32 	%f27, %f25, %f26, %f24;
	ld.shared.f32 	%f28, [%r7+16];
	ld.shared.f32 	%f29, [%r10+128];
	fma.rn.f32 	%f30, %f28, %f29, %f27;
	ld.shared.f32 	%f31, [%r7+20];
	ld.shared.f32 	%f32, [%r10+160];
	fma.rn.f32 	%f33, %f31, %f32, %f30;
	ld.shared.f32 	%f34, [%r7+24];
	ld.shared.f32 	%f35, [%r10+192];
	fma.rn.f32 	%f36, %f34, %f35, %f33;
	ld.shared.f32 	%f37, [%r7+28];
	ld.shared.f32 	%f38, [%r10+224];
	fma.rn.f32 	%f39, %f37, %f38, %f36;
	bar.sync 	0;
	ld.global.f32 	%f40, [%rd8+32];
	st.shared.f32 	[%r8], %f40;
	mul.wide.s32 	%rd11, %r68, 4;
	add.s64 	%rd12, %rd1, %rd11;
	ld.global.f32 	%f41, [%rd12];
	st.shared.f32 	[%r9], %f41;
	bar.sync 	0;
	ld.shared.f32 	%f42, [%r7];
	ld.shared.f32 	%f43, [%r10];
	fma.rn.f32 	%f44, %f42, %f43, %f39;
	ld.shared.f32 	%f45, [%r7+4];
	ld.shared.f32 	%f46, [%r10+32];
	fma.rn.f32 	%f47, %f45, %f46, %f44;
	ld.shared.f32 	%f48, [%r7+8];
	ld.shared.f32 	%f49, [%r10+64];
	fma.rn.f32 	%f50, %f48, %f49, %f47;
	ld.shared.f32 	%f51, [%r7+12];
	ld.shared.f32 	%f52, [%r10+96];
	fma.rn.f32 	%f53, %f51, %f52, %f50;
	ld.shared.f32 	%f54, [%r7+16];
	ld.shared.f32 	%f55, [%r10+128];
	fma.rn.f32 	%f56, %f54, %f55, %f53;
	ld.shared.f32 	%f57, [%r7+20];
	ld.shared.f32 	%f58, [%r10+160];
	fma.rn.f32 	%f59, %f57, %f58, %f56;
	ld.shared.f32 	%f60, [%r7+24];
	ld.shared.f32 	%f61, [%r10+192];
	fma.rn.f32 	%f62, %f60, %f61, %f59;
	ld.shared.f32 	%f63, [%r7+28];
	ld.shared.f32 	%f64, [%r10+224];
	fma.rn.f32 	%f65, %f63, %f64, %f62;
	bar.sync 	0;
	ld.global.f32 	%f66, [%rd8+64];
	st.shared.f32 	[%r8], %f66;
	mul.wide.s32 	%rd13, %r69, 4;
	add.s64 	%rd14, %rd1, %rd13;
	ld.global.f32 	%f67, [%rd14];
	st.shared.f32 	[%r9], %f67;
	bar.sync 	0;
	ld.shared.f32 	%f68, [%r7];
	ld.shared.f32 	%f69, [%r10];
	fma.rn.f32 	%f70, %f68, %f69, %f65;
	ld.shared.f32 	%f71, [%r7+4];
	ld.shared.f32 	%f72, [%r10+32];
	fma.rn.f32 	%f73, %f71, %f72, %f70;
	ld.shared.f32 	%f74, [%r7+8];
	ld.shared.f32 	%f75, [%r10+64];
	fma.rn.f32 	%f76, %f74, %f75, %f73;
	ld.shared.f32 	%f77, [%r7+12];
	ld.shared.f32 	%f78, [%r10+96];
	fma.rn.f32 	%f79, %f77, %f78, %f76;
	ld.shared.f32 	%f80, [%r7+16];
	ld.shared.f32 	%f81, [%r10+128];
	fma.rn.f32 	%f82, %f80, %f81, %f79;
	ld.shared.f32 	%f83, [%r7+20];
	ld.shared.f32 	%f84, [%r10+160];
	fma.rn.f32 	%f85, %f83, %f84, %f82;
	ld.shared.f32 	%f86, [%r7+24];
	ld.shared.f32 	%f87, [%r10+192];
	fma.rn.f32 	%f88, %f86, %f87, %f85;
	ld.shared.f32 	%f89, [%r7+28];
	ld.shared.f32 	%f90, [%r10+224];
	fma.rn.f32 	%f91, %f89, %f90, %f88;
	bar.sync 	0;
	ld.global.f32 	%f92, [%rd8+96];
	st.shared.f32 	[%r8], %f92;
	mul.wide.s32 	%rd15, %r70, 4;
	add.s64 	%rd16, %rd1, %rd15;
	ld.global.f32 	%f93, [%rd16];
	st.shared.f32 	[%r9], %f93;
	bar.sync 	0;
	ld.shared.f32 	%f94, [%r7];
	ld.shared.f32 	%f95, [%r10];
	fma.rn.f32 	%f96, %f94, %f95, %f91;
	ld.shared.f32 	%f97, [%r7+4];
	ld.shared.f32 	%f98, [%r10+32];
	fma.rn.f32 	%f99, %f97, %f98, %f96;
	ld.shared.f32 	%f100, [%r7+8];
	ld.shared.f32 	%f101, [%r10+64];
	fma.rn.f32 	%f102, %f100, %f101, %f99;
	ld.shared.f32 	%f103, [%r7+12];
	ld.shared.f32 	%f104, [%r10+96];
	fma.rn.f32 	%f105, %f103, %f104, %f102;
	ld.shared.f32 	%f106, [%r7+16];
	ld.shared.f32 	%f107, [%r10+128];
	fma.rn.f32 	%f108, %f106, %f107, %f105;
	ld.shared.f32 	%f109, [%r7+20];
	ld.shared.f32 	%f110, [%r10+160];
	fma.rn.f32 	%f111, %f109, %f110, %f108;
	ld.shared.f32 	%f112, [%r7+24];
	ld.shared.f32 	%f113, [%r10+192];
	fma.rn.f32 	%f114, %f112, %f113, %f111;
	ld.shared.f32 	%f115, [%r7+28];
	ld.shared.f32 	%f116, [%r10+224];
	fma.rn.f32 	%f199, %f115, %f116, %f114;
	bar.sync 	0;
	add.s32 	%r71, %r71, 4;
	shl.b32 	%r53, %r34, 5;
	add.s32 	%r70, %r70, %r53;
	add.s32 	%r69, %r69, %r53;
	add.s32 	%r68, %r68, %r53;
	add.s32 	%r67, %r67, %r53;
	add.s32 	%r66, %r66, 32;
	setp.ne.s32 	%p3, %r71, 0;
	@%p3 bra 	$L__BB2_3;
$L__BB2_4:
	and.b32  	%r30, %r5, 3;
	setp.eq.s32 	%p4, %r30, 0;
	@%p4 bra 	$L__BB2_9;
	ld.param.u64 	%rd32, [_Z21MatMultKernel2DSharedPfS_S_iiii_param_1];
	cvta.to.global.u64 	%rd2, %rd32;
	setp.eq.s32 	%p5, %r30, 1;
	@%p5 bra 	$L__BB2_7;
	shl.b32 	%r54, %r73, 3;
	add.s32 	%r55, %r6, %r54;
	mul.wide.s32 	%rd17, %r55, 4;
	add.s64 	%rd18, %rd2, %rd17;
	ld.global.f32 	%f118, [%rd18];
	st.shared.f32 	[%r8], %f118;
	add.s32 	%r56, %r54, %r1;
	mad.lo.s32 	%r57, %r56, %r34, %r4;
	mul.wide.s32 	%rd19, %r57, 4;
	add.s64 	%rd20, %rd1, %rd19;
	ld.global.f32 	%f119, [%rd20];
	st.shared.f32 	[%r9], %f119;
	bar.sync 	0;
	ld.shared.f32 	%f120, [%r7];
	ld.shared.f32 	%f121, [%r10];
	fma.rn.f32 	%f122, %f120, %f121, %f199;
	ld.shared.f32 	%f123, [%r7+4];
	ld.shared.f32 	%f124, [%r10+32];
	fma.rn.f32 	%f125, %f123, %f124, %f122;
	ld.shared.f32 	%f126, [%r7+8];
	ld.shared.f32 	%f127, [%r10+64];
	fma.rn.f32 	%f128, %f126, %f127, %f125;
	ld.shared.f32 	%f129, [%r7+12];
	ld.shared.f32 	%f130, [%r10+96];
	fma.rn.f32 	%f131, %f129, %f130, %f128;
	ld.shared.f32 	%f132, [%r7+16];
	ld.shared.f32 	%f133, [%r10+128];
	fma.rn.f32 	%f134, %f132, %f133, %f131;
	ld.shared.f32 	%f135, [%r7+20];
	ld.shared.f32 	%f136, [%r10+160];
	fma.rn.f32 	%f137, %f135, %f136, %f134;
	ld.shared.f32 	%f138, [%r7+24];
	ld.shared.f32 	%f139, [%r10+192];
	fma.rn.f32 	%f140, %f138, %f139, %f137;
	ld.shared.f32 	%f141, [%r7+28];
	ld.shared.f32 	%f142, [%r10+224];
	fma.rn.f32 	%f143, %f141, %f142, %f140;
	bar.sync 	0;
	ld.global.f32 	%f144, [%rd18+32];
	st.shared.f32 	[%r8], %f144;
	add.s32 	%r58, %r56, 8;
	mad.lo.s32 	%r59, %r58, %r34, %r4;
	mul.wide.s32 	%rd21, %r59, 4;
	add.s64 	%rd22, %rd1, %rd21;
	ld.global.f32 	%f145, [%rd22];
	st.shared.f32 	[%r9], %f145;
	bar.sync 	0;
	ld.shared.f32 	%f146, [%r7];
	ld.shared.f32 	%f147, [%r10];
	fma.rn.f32 	%f148, %f146, %f147, %f143;
	ld.shared.f32 	%f149, [%r7+4];
	ld.shared.f32 	%f150, [%r10+32];
	fma.rn.f32 	%f151, %f149, %f150, %f148;
	ld.shared.f32 	%f152, [%r7+8];
	ld.shared.f32 	%f153, [%r10+64];
	fma.rn.f32 	%f154, %f152, %f153, %f151;
	ld.shared.f32 	%f155, [%r7+12];
	ld.shared.f32 	%f156, [%r10+96];
	fma.rn.f32 	%f157, %f155, %f156, %f154;
	ld.shared.f32 	%f158, [%r7+16];
	ld.shared.f32 	%f159, [%r10+128];
	fma.rn.f32 	%f160, %f158, %f159, %f157;
	ld.shared.f32 	%f161, [%r7+20];
	ld.shared.f32 	%f162, [%r10+160];
	fma.rn.f32 	%f163, %f161, %f162, %f160;
	ld.shared.f32 	%f164, [%r7+24];
	ld.shared.f32 	%f165, [%r10+192];
	fma.rn.f32 	%f166, %f164, %f165, %f163;
	ld.shared.f32 	%f167, [%r7+28];
	ld.shared.f32 	%f168, [%r10+224];
	fma.rn.f32 	%f199, %f167, %f168, %f166;
	bar.sync 	0;
	add.s32 	%r73, %r73, 2;
$L__BB2_7:
	and.b32  	%r60, %r5, 1;
	setp.eq.b32 	%p6, %r60, 1;
	not.pred 	%p7, %p6;
	@%p7 bra 	$L__BB2_9;
	shl.b32 	%r61, %r73, 3;
	add.s32 	%r62, %r6, %r61;
	mul.wide.s32 	%rd23, %r62, 4;
	add.s64 	%rd24, %rd2, %rd23;
	ld.global.f32 	%f169, [%rd24];
	st.shared.f32 	[%r8], %f169;
	add.s32 	%r63, %r61, %r1;
	mad.lo.s32 	%r64, %r63, %r34, %r4;
	mul.wide.s32 	%rd25, %r64, 4;
	add.s64 	%rd26, %rd1, %rd25;
	ld.global.f32 	%f170, [%rd26];
	st.shared.f32 	[%r9], %f170;
	bar.sync 	0;
	ld.shared.f32 	%f171, [%r7];
	ld.shared.f32 	%f172, [%r10];
	fma.rn.f32 	%f173, %f171, %f172, %f199;
	ld.shared.f32 	%f174, [%r7+4];
	ld.shared.f32 	%f175, [%r10+32];
	fma.rn.f32 	%f176, %f174, %f175, %f173;
	ld.shared.f32 	%f177, [%r7+8];
	ld.shared.f32 	%f178, [%r10+64];
	fma.rn.f32 	%f179, %f177, %f178, %f176;
	ld.shared.f32 	%f180, [%r7+12];
	ld.shared.f32 	%f181, [%r10+96];
	fma.rn.f32 	%f182, %f180, %f181, %f179;
	ld.shared.f32 	%f183, [%r7+16];
	ld.shared.f32 	%f184, [%r10+128];
	fma.rn.f32 	%f185, %f183, %f184, %f182;
	ld.shared.f32 	%f186, [%r7+20];
	ld.shared.f32 	%f187, [%r10+160];
	fma.rn.f32 	%f188, %f186, %f187, %f185;
	ld.shared.f32 	%f189, [%r7+24];
	ld.shared.f32 	%f190, [%r10+192];
	fma.rn.f32 	%f191, %f189, %f190, %f188;
	ld.shared.f32 	%f192, [%r7+28];
	ld.shared.f32 	%f193, [%r10+224];
	fma.rn.f32 	%f199, %f192, %f193, %f191;
	bar.sync 	0;
$L__BB2_9:
	ld.param.u64 	%rd30, [_Z21MatMultKernel2DSharedPfS_S_iiii_param_0];
	cvta.to.global.u64 	%rd27, %rd30;
	mad.lo.s32 	%r65, %r34, %r2, %r4;
	mul.wide.s32 	%rd28, %r65, 4;
	add.s64 	%rd29, %rd27, %rd28;
	st.global.f32 	[%rd29], %f199;
	ret;

}


// ===== COMPILED SASS (sm_100) =====

	.target	sm_100

	.elftype	@"ET_EXEC"


//--------------------- .note.nv.tkinfo           --------------------------
	.section	.note.nv.tkinfo,"",@"SHT_NOTE"
	.sectionflags	@"SHF_NOTE_NV_TKINFO"
	.tkinfo
        /*0018*/ 	.word	0x00000002
        /*0030*/ 	.string	""
        /*0030*/ 	.string	"ptxas"
        /*0030*/ 	.string	"Cuda compilation tools, release 13.0, V13.0.88"
        /*0030*/ 	.string	"Build cuda_13.0.r13.0/compiler.36424714_0"
        /*0030*/ 	.string	"-arch sm_100 -m 64 "



//--------------------- .note.nv.cuinfo           --------------------------
	.section	.note.nv.cuinfo,"",@"SHT_NOTE"
	.sectionflags	@"SHF_NOTE_NV_CUINFO"
        /*0018*/ 	.short	0x0002
        /*001a*/ 	.short	0x0064
        /*001c*/ 	.short	0x0082
	.zero		2


//--------------------- .nv.info                  --------------------------
	.section	.nv.info,"",@"SHT_CUDA_INFO"
	.align	4


	//----- nvinfo : EIATTR_REGCOUNT
	.align		4
        /*0000*/ 	.byte	0x04, 0x2f
        /*0002*/ 	.short	(.L_1 - .L_0)
	.align		4
.L_0:
        /*0004*/ 	.word	index@(_Z13MatMultKernelPfS_S_iiii)
        /*0008*/ 	.word	0x00000020


	//----- nvinfo : EIATTR_FRAME_SIZE
	.align		4
.L_1:
        /*000c*/ 	.byte	0x04, 0x11
        /*000e*/ 	.short	(.L_3 - .L_2)
	.align		4
.L_2:
        /*0010*/ 	.word	index@(_Z13MatMultKernelPfS_S_iiii)
        /*0014*/ 	.word	0x00000000


	//----- nvinfo : EIATTR_REGCOUNT
	.align		4
.L_3:
        /*0018*/ 	.byte	0x04, 0x2f
        /*001a*/ 	.short	(.L_5 - .L_4)
	.align		4
.L_4:
        /*001c*/ 	.word	index@(_Z15MatMultKernel2DPfS_S_iiii)
        /*0020*/ 	.word	0x00000020


	//----- nvinfo : EIATTR_FRAME_SIZE
	.align		4
.L_5:
        /*0024*/ 	.byte	0x04, 0x11
        /*0026*/ 	.short	(.L_7 - .L_6)
	.align		4
.L_6:
        /*0028*/ 	.word	index@(_Z15MatMultKernel2DPfS_S_iiii)
        /*002c*/ 	.word	0x00000000


	//----- nvinfo : EIATTR_REGCOUNT
	.align		4
.L_7:
        /*0030*/ 	.byte	0x04, 0x2f
        /*0032*/ 	.short	(.L_9 - .L_8)
	.align		4
.L_8:
        /*0034*/ 	.word	index@(_Z21MatMultKernel2DSharedPfS_S_iiii)
        /*0038*/ 	.word	0x00000020


	//----- nvinfo : EIATTR_FRAME_SIZE
	.align		4
.L_9:
        /*003c*/ 	.byte	0x04, 0x11
        /*003e*/ 	.short	(.L_11 - .L_10)
	.align		4
.L_10:
        /*0040*/ 	.word	index@(_Z21MatMultKernel2DSharedPfS_S_iiii)
        /*0044*/ 	.word	0x00000000


	//----- nvinfo : EIATTR_MIN_STACK_SIZE
	.align		4
.L_11:
        /*0048*/ 	.byte	0x04, 0x12
        /*004a*/ 	.short	(.L_13 - .L_12)
	.align		4
.L_12:
        /*004c*/ 	.word	index@(_Z21MatMultKernel2DSharedPfS_S_iiii)
        /*0050*/ 	.word	0x00000000


	//----- nvinfo : EIATTR_MIN_STACK_SIZE
	.align		4
.L_13:
        /*0054*/ 	.byte	0x04, 0x12
        /*0056*/ 	.short	(.L_15 - .L_14)
	.align		4
.L_14:
        /*0058*/ 	.word	index@(_Z15MatMultKernel2DPfS_S_iiii)
        /*005c*/ 	.word	0x00000000


	//----- nvinfo : EIATTR_MIN_STACK_SIZE
	.align		4
.L_15:
        /*0060*/ 	.byte	0x04, 0x12
        /*0062*/ 	.short	(.L_17 - .L_16)
	.align		4
.L_16:
        /*0064*/ 	.word	index@(_Z13MatMultKernelPfS_S_iiii)
        /*0068*/ 	.word	0x00000000
.L_17:


//--------------------- .nv.compat                --------------------------
	.section	.nv.compat,"",@"SHT_CUDA_COMPAT_INFO"
	.align	4
        /*0000*/ 	.byte	0x02, 0x09, 0x00, 0x00, 0x02, 0x02, 0x01, 0x00, 0x02, 0x05, 0x05, 0x00, 0x03, 0x07, 0x01, 0x01
        /*0010*/ 	.byte	0x02, 0x03, 0x00, 0x00, 0x02, 0x06, 0x01, 0x00, 0x04, 0x0b, 0x08, 0x00, 0x09, 0x00, 0x00, 0x00
        /*0020*/ 	.byte	0x00, 0x00, 0x00, 0x00


//--------------------- .nv.info._Z21MatMultKernel2DSharedPfS_S_iiii --------------------------
	.section	.nv.info._Z21MatMultKernel2DSharedPfS_S_iiii,"",@"SHT_CUDA_INFO"
	.sectionflags	@""
	.align	4


	//----- nvinfo : EIATTR_CUDA_API_VERSION
	.align		4
        /*0000*/ 	.byte	0x04, 0x37
        /*0002*/ 	.short	(.L_19 - .L_18)
.L_18:
        /*0004*/ 	.word	0x00000082


	//----- nvinfo : EIATTR_KPARAM_INFO
	.align		4
.L_19:
        /*0008*/ 	.byte	0x04, 0x17
        /*000a*/ 	.short	(.L_21 - .L_20)
.L_20:
        /*000c*/ 	.word	0x00000000
        /*0010*/ 	.short	0x0006
        /*0012*/ 	.short	0x0024
        /*0014*/ 	.byte	0x00, 0xf0, 0x11, 0x00


	//----- nvinfo : EIATTR_KPARAM_INFO
	.align		4
.L_21:
        /*0018*/ 	.byte	0x04, 0x17
        /*001a*/ 	.short	(.L_23 - .L_22)
.L_22:
        /*001c*/ 	.word	0x00000000
        /*0020*/ 	.short	0x0005
        /*0022*/ 	.short	0x0020
        /*0024*/ 	.byte	0x00, 0xf0, 0x11, 0x00


	//----- nvinfo : EIATTR_KPARAM_INFO
	.align		4
.L_23:
        /*0028*/ 	.byte	0x04, 0x17
        /*002a*/ 	.short	(.L_25 - .L_24)
.L_24:
        /*002c*/ 	.word	0x00000000
        /*0030*/ 	.short	0x0004
        /*0032*/ 	.short	0x001c
        /*0034*/ 	.byte	0x00, 0xf0, 0x11, 0x00


	//----- nvinfo : EIATTR_KPARAM_INFO
	.align		4
.L_25:
        /*0038*/ 	.byte	0x04, 0x17
        /*003a*/ 	.short	(.L_27 - .L_26)
.L_26:
        /*003c*/ 	.word	0x00000000
        /*0040*/ 	.short	0x0003
        /*0042*/ 	.short	0x0018
        /*0044*/ 	.byte	0x00, 0xf0, 0x11, 0x00


	//----- nvinfo : EIATTR_KPARAM_INFO
	.align		4
.L_27:
        /*0048*/ 	.byte	0x04, 0x17
        /*004a*/ 	.short	(.L_29 - .L_28)
.L_28:
        /*004c*/ 	.word	0x00000000
        /*0050*/ 	.short	0x0002
        /*0052*/ 	.short	0x0010
        /*0054*/ 	.byte	0x00, 0xf5, 0x21, 0x00


	//----- nvinfo : EIATTR_KPARAM_INFO
	.align		4
.L_29:
        /*0058*/ 	.byte	0x04, 0x17
        /*005a*/ 	.short	(.L_31 - .L_30)
.L_30:
        /*005c*/ 	.word	0x00000000
        /*0060*/ 	.short	0x0001
        /*0062*/ 	.short	0x0008
        /*0064*/ 	.byte	0x00, 0xf5, 0x21, 0x00


	//----- nvinfo : EIATTR_KPARAM_INFO
	.align		4
.L_31:
        /*0068*/ 	.byte	0x04, 0x17
        /*006a*/ 	.short	(.L_33 - .L_32)
.L_32:
        /*006c*/ 	.word	0x00000000
        /*0070*/ 	.short	0x0000
        /*0072*/ 	.short	0x0000
        /*0074*/ 	.byte	0x00, 0xf5, 0x21, 0x00


	//----- nvinfo : EIATTR_SPARSE_MMA_MASK
	.align		4
.L_33:
        /*0078*/ 	.byte	0x03, 0x50
        /*007a*/ 	.short	0x0000


	//----- nvinfo : EIATTR_MAXREG_COUNT
	.align		4
        /*007c*/ 	.byte	0x03, 0x1b
        /*007e*/ 	.short	0x00ff


	//----- nvinfo : EIATTR_NUM_BARRIERS
	.align		4
        /*0080*/ 	.byte	0x02, 0x4c
        /*0082*/ 	.byte	0x01
	.zero		1


	//----- nvinfo : EIATTR_MERCURY_ISA_VERSION
	.align		4
        /*0084*/ 	.byte	0x03, 0x5f
        /*0086*/ 	.short	0x0101


	//----- nvinfo : EIATTR_VRC_CTA_INIT_COUNT
	.align		4
        /*0088*/ 	.byte	0x02, 0x4a
	.zero		1
	.zero		1


	//----- nvinfo : EIATTR_EXIT_INSTR_OFFSETS
	.align		4
        /*008c*/ 	.byte	0x04, 0x1c
        /*008e*/ 	.short	(.L_35 - .L_34)


	//   ....[0]....
.L_34:
        /*0090*/ 	.word	0x00001050


	//----- nvinfo : EIATTR_CBANK_PARAM_SIZE
	.align		4
.L_35:
        /*0094*/ 	.byte	0x03, 0x19
        /*0096*/ 	.short	0x0028


	//----- nvinfo : EIATTR_PARAM_CBANK
	.align		4
        /*0098*/ 	.byte	0x04, 0x0a
        /*009a*/ 	.short	(.L_37 - .L_36)
	.align		4
.L_36:
        /*009c*/ 	.word	index@(.nv.constant0._Z21MatMultKernel2DSharedPfS_S_iiii)
        /*00a0*/ 	.short	0x0380
        /*00a2*/ 	.short	0x0028


	//----- nvinfo : EIATTR_SW_WAR
	.align		4
.L_37:
        /*00a4*/ 	.byte	0x04, 0x36
        /*00a6*/ 	.short	(.L_39 - .L_38)
.L_38:
        /*00a8*/ 	.word	0x00000008
.L_39:


//--------------------- .nv.info._Z15MatMultKernel2DPfS_S_iiii --------------------------
	.section	.nv.info._Z15MatMultKernel2DPfS_S_iiii,"",@"SHT_CUDA_INFO"
	.sectionflags	@""
	.align	4


	//----- nvinfo : EIATTR_CUDA_API_VERSION
	.align		4
        /*0000*/ 	.byte	0x04, 0x37
        /*0002*/ 	.short	(.L_41 - .L_40)
.L_40:
        /*0004*/ 	.word	0x00000082


	//----- nvinfo : EIATTR_KPARAM_INFO
	.align		4
.L_41:
        /*0008*/ 	.byte	0x04, 0x17
        /*000a*/ 	.short	(.L_43 - .L_42)
.L_42:
        /*000c*/ 	.word	0x00000000
        /*0010*/ 	.short	0x0006
        /*0012*/ 	.short	0x0024
        /*0014*/ 	.byte	0x00, 0xf0, 0x11, 0x00


	//----- nvinfo : EIATTR_KPARAM_INFO
	.align		4
.L_43:
        /*0018*/ 	.byte	0x04, 0x17
        /*001a*/ 	.short	(.L_45 - .L_44)
.L_44:
        /*001c*/ 	.word	0x00000000
        /*0020*/ 	.short	0x0005
        /*0022*/ 	.short	0x0020
        /*0024*/ 	.byte	0x00, 0xf0, 0x11, 0x00


	//----- nvinfo : EIATTR_KPARAM_INFO
	.align		4
.L_45:
        /*0028*/ 	.byte	0x04, 0x17
        /*002a*/ 	.short	(.L_47 - .L_46)
.L_46:
        /*002c*/ 	.word	0x00000000
        /*0030*/ 	.short	0x0004
        /*0032*/ 	.short	0x001c
        /*0034*/ 	.byte	0x00, 0xf0, 0x11, 0x00


	//----- nvinfo : EIATTR_KPARAM_INFO
	.align		4
.L_47:
        /*0038*/ 	.byte	0x04, 0x17
        /*003a*/ 	.short	(.L_49 - .L_48)
.L_48:
        /*003c*/ 	.word	0x00000000
        /*0040*/ 	.short	0x0003
        /*0042*/ 	.short	0x0018
        /*0044*/ 	.byte	0x00, 0xf0, 0x11, 0x00


	//----- nvinfo : EIATTR_KPARAM_INFO
	.align		4
.L_49:
        /*0048*/ 	.byte	0x04, 0x17
        /*004a*/ 	.short	(.L_51 - .L_50)
.L_50:
        /*004c*/ 	.word	0x00000000
        /*0050*/ 	.short	0x0002
        /*0052*/ 	.short	0x0010
        /*0054*/ 	.byte	0x00, 0xf5, 0x21, 0x00


	//----- nvinfo : EIATTR_KPARAM_INFO
	.align		4
.L_51:
        /*0058*/ 	.byte	0x04, 0x17
        /*005a*/ 	.short	(.L_53 - .L_52)
.L_52:
        /*005c*/ 	.word	0x00000000
        /*0060*/ 	.short	0x0001
        /*0062*/ 	.short	0x0008
        /*0064*/ 	.byte	0x00, 0xf5, 0x21, 0x00


	//----- nvinfo : EIATTR_KPARAM_INFO
	.align		4
.L_53:
        /*0068*/ 	.byte	0x04, 0x17
        /*006a*/ 	.short	(.L_55 - .L_54)
.L_54:
        /*006c*/ 	.word	0x00000000
        /*0070*/ 	.short	0x0000
        /*0072*/ 	.short	0x0000
        /*0074*/ 	.byte	0x00, 0xf5, 0x21, 0x00


	//----- nvinfo : EIATTR_SPARSE_MMA_MASK
	.align		4
.L_55:
        /*0078*/ 	.byte	0x03, 0x50
        /*007a*/ 	.short	0x0000


	//----- nvinfo : EIATTR_MAXREG_COUNT
	.align		4
        /*007c*/ 	.byte	0x03, 0x1b
        /*007e*/ 	.short	0x00ff


	//----- nvinfo : EIATTR_MERCURY_ISA_VERSION
	.align		4
        /*0080*/ 	.byte	0x03, 0x5f
        /*0082*/ 	.short	0x0101


	//----- nvinfo : EIATTR_VRC_CTA_INIT_COUNT
	.align		4
        /*0084*/ 	.byte	0x02, 0x4a
	.zero		1
	.zero		1


	//----- nvinfo : EIATTR_EXIT_INSTR_OFFSETS
	.align		4
        /*0088*/ 	.byte	0x04, 0x1c
        /*008a*/ 	.short	(.L_57 - .L_56)


	//   ....[0]....
.L_56:
        /*008c*/ 	.word	0x00000850


	//----- nvinfo : EIATTR_CBANK_PARAM_SIZE
	.align		4
.L_57:
        /*0090*/ 	.byte	0x03, 0x19
        /*0092*/ 	.short	0x0028


	//----- nvinfo : EIATTR_PARAM_CBANK
	.align		4
        /*0094*/ 	.byte	0x04, 0x0a
        /*0096*/ 	.short	(.L_59 - .L_58)
	.align		4
.L_58:
        /*0098*/ 	.word	index@(.nv.constant0._Z15MatMultKernel2DPfS_S_iiii)
        /*009c*/ 	.short	0x0380
        /*009e*/ 	.short	0x0028


	//----- nvinfo : EIATTR_SW_WAR
	.align		4
.L_59:
        /*00a0*/ 	.byte	0x04, 0x36
        /*00a2*/ 	.short	(.L_61 - .L_60)
.L_60:
        /*00a4*/ 	.word	0x00000008
.L_61:


//--------------------- .nv.info._Z13MatMultKernelPfS_S_iiii --------------------------
	.section	.nv.info._Z13MatMultKernelPfS_S_iiii,"",@"SHT_CUDA_INFO"
	.sectionflags	@""
	.align	4


	//----- nvinfo : EIATTR_CUDA_API_VERSION
	.align		4
        /*0000*/ 	.byte	0x04, 0x37
        /*0002*/ 	.short	(.L_63 - .L_62)
.L_62:
        /*0004*/ 	.word	0x00000082


	//----- nvinfo : EIATTR_KPARAM_INFO
	.align		4
.L_63:
        /*0008*/ 	.byte	0x04, 0x17
        /*000a*/ 	.short	(.L_65 - .L_64)
.L_64:
        /*000c*/ 	.word	0x00000000
        /*0010*/ 	.short	0x0006
        /*0012*/ 	.short	0x0024
        /*0014*/ 	.byte	0x00, 0xf0, 0x11, 0x00


	//----- nvinfo : EIATTR_KPARAM_INFO
	.align		4
.L_65:
        /*0018*/ 	.byte	0x04, 0x17
        /*001a*/ 	.short	(.L_67 - .L_66)
.L_66:
        /*001c*/ 	.word	0x00000000
        /*0020*/ 	.short	0x0005
        /*0022*/ 	.short	0x0020
        /*0024*/ 	.byte	0x00, 0xf0, 0x11, 0x00


	//----- nvinfo : EIATTR_KPARAM_INFO
	.align		4
.L_67:
        /*0028*/ 	.byte	0x04, 0x17
        /*002a*/ 	.short	(.L_69 - .L_68)
.L_68:
        /*002c*/ 	.word	0x00000000
        /*0030*/ 	.short	0x0004
        /*0032*/ 	.short	0x001c
        /*0034*/ 	.byte	0x00, 0xf0, 0x11, 0x00


	//----- nvinfo : EIATTR_KPARAM_INFO
	.align		4
.L_69:
        /*0038*/ 	.byte	0x04, 0x17
        /*003a*/ 	.short	(.L_71 - .L_70)
.L_70:
        /*003c*/ 	.word	0x00000000
        /*0040*/ 	.short	0x0003
        /*0042*/ 	.short	0x0018
        /*0044*/ 	.byte	0x00, 0xf0, 0x11, 0x00


	//----- nvinfo : EIATTR_KPARAM_INFO
	.align		4
.L_71:
        /*0048*/ 	.byte	0x04, 0x17
        /*004a*/ 	.short	(.L_73 - .L_72)
.L_72:
        /*004c*/ 	.word	0x00000000
        /*0050*/ 	.short	0x0002
        /*0052*/ 	.short	0x0010
        /*0054*/ 	.byte	0x00, 0xf5, 0x21, 0x00


	//----- nvinfo : EIATTR_KPARAM_INFO
	.align		4
.L_73:
        /*0058*/ 	.byte	0x04, 0x17
        /*005a*/ 	.short	(.L_75 - .L_74)
.L_74:
        /*005c*/ 	.word	0x00000000
        /*0060*/ 	.short	0x0001
        /*0062*/ 	.short	0x0008
        /*0064*/ 	.byte	0x00, 0xf5, 0x21, 0x00


	//----- nvinfo : EIATTR_KPARAM_INFO
	.align		4
.L_75:
        /*0068*/ 	.byte	0x04, 0x17
        /*006a*/ 	.short	(.L_77 - .L_76)
.L_76:
        /*006c*/ 	.word	0x00000000
        /*0070*/ 	.short	0x0000
        /*0072*/ 	.short	0x0000
        /*0074*/ 	.byte	0x00, 0xf5, 0x21, 0x00


	//----- nvinfo : EIATTR_SPARSE_MMA_MASK
	.align		4
.L_77:
        /*0078*/ 	.byte	0x03, 0x50
        /*007a*/ 	.short	0x0000


	//----- nvinfo : EIATTR_MAXREG_COUNT
	.align		4
        /*007c*/ 	.byte	0x03, 0x1b
        /*007e*/ 	.short	0x00ff


	//----- nvinfo : EIATTR_MERCURY_ISA_VERSION
	.align		4
        /*0080*/ 	.byte	0x03, 0x5f
        /*0082*/ 	.short	0x0101


	//----- nvinfo : EIATTR_VRC_CTA_INIT_COUNT
	.align		4
        /*0084*/ 	.byte	0x02, 0x4a
	.zero		1
	.zero		1


	//----- nvinfo : EIATTR_EXIT_INSTR_OFFSETS
	.align		4
        /*0088*/ 	.byte	0x04, 0x1c
        /*008a*/ 	.short	(.L_79 - .L_78)


	//   ....[0]....
.L_78:
        /*008c*/ 	.word	0x00000960


	//----- nvinfo : EIATTR_CBANK_PARAM_SIZE
	.align		4
.L_79:
        /*0090*/ 	.byte	0x03, 0x19
        /*0092*/ 	.short	0x0028


	//----- nvinfo : EIATTR_PARAM_CBANK
	.align		4
        /*0094*/ 	.byte	0x04, 0x0a
        /*0096*/ 	.short	(.L_81 - .L_80)
	.align		4
.L_80:
        /*0098*/ 	.word	index@(.nv.constant0._Z13MatMultKernelPfS_S_iiii)
        /*009c*/ 	.short	0x0380
        /*009e*/ 	.short	0x0028


	//----- nvinfo : EIATTR_SW_WAR
	.align		4
.L_81:
        /*00a0*/ 	.byte	0x04, 0x36
        /*00a2*/ 	.short	(.L_83 - .L_82)
.L_82:
        /*00a4*/ 	.word	0x00000008
.L_83:


//--------------------- .nv.callgraph             --------------------------
	.section	.nv.callgraph,"",@"SHT_CUDA_CALLGRAPH"
	.align	4
	.sectionentsize	8
	.align		4
        /*0000*/ 	.word	0x00000000
	.align		4
        /*0004*/ 	.word	0xffffffff
	.align		4
        /*0008*/ 	.word	0x00000000
	.align		4
        /*000c*/ 	.word	0xfffffffe
	.align		4
        /*0010*/ 	.word	0x00000000
	.align		4
        /*0014*/ 	.word	0xfffffffd
	.align		4
        /*0018*/ 	.word	0x00000000
	.align		4
        /*001c*/ 	.word	0xfffffffc


//--------------------- .text._Z21MatMultKernel2DSharedPfS_S_iiii --------------------------
	.section	.text._Z21MatMultKernel2DSharedPfS_S_iiii,"ax",@progbits
	.align	128
        .global         _Z21MatMultKernel2DSharedPfS_S_iiii
        .type           _Z21MatMultKernel2DSharedPfS_S_iiii,@function
        .size           _Z21MatMultKernel2DSharedPfS_S_iiii,(.L_x_15 - _Z21MatMultKernel2DSharedPfS_S_iiii)
        .other          _Z21MatMultKernel2DSharedPfS_S_iiii,@"STO_CUDA_ENTRY STV_DEFAULT"
_Z21MatMultKernel2DSharedPfS_S_iiii:
.text._Z21MatMultKernel2DSharedPfS_S_iiii:
[----:B------:R-:W-:Y:S01]  /*0000*/  LDC R1, c[0x0][0x37c] ;  /* 0x0000df00ff017b82 */ /* 0x000fe20000000800 */
[----:B------:R-:W0:Y:S01]  /*0010*/  S2R R0, SR_TID.X ;  /* 0x0000000000007919 */ /* 0x000e220000002100 */
[----:B------:R-:W1:Y:S06]  /*0020*/  LDCU UR7, c[0x0][0x3a0] ;  /* 0x00007400ff0777ac */ /* 0x000e6c0008000800 */
[----:B------:R-:W0:Y:S01]  /*0030*/  LDC R3, c[0x0][0x360] ;  /* 0x0000d800ff037b82 */ /* 0x000e220000000800 */
[----:B------:R-:W-:Y:S01]  /*0040*/  HFMA2 R15, -RZ, RZ, 0, 0 ;  /* 0x00000000ff0f7431 */ /* 0x000fe200000001ff */
[----:B------:R-:W2:Y:S01]  /*0050*/  S2R R9, SR_TID.Y ;  /* 0x0000000000097919 */ /* 0x000ea20000002200 */
[----:B------:R-:W3:Y:S05]  /*0060*/  LDCU.64 UR10, c[0x0][0x358] ;  /* 0x00006b00ff0a77ac */ /* 0x000eea0008000a00 */
[----:B------:R-:W0:Y:S08]  /*0070*/  S2UR UR5, SR_CTAID.X ;  /* 0x00000000000579c3 */ /* 0x000e300000002500 */
[----:B------:R-:W2:Y:S01]  /*0080*/  S2UR UR6, SR_CTAID.Y ;  /* 0x00000000000679c3 */ /* 0x000ea20000002600 */
[----:B-1----:R-:W-:-:S02]  /*0090*/  UISETP.GE.AND UP0, UPT, UR7, 0x8, UPT ;  /* 0x000000080700788c */ /* 0x002fc4000bf06270 */
[----:B------:R-:W-:-:S04]  /*00a0*/  USHF.R.S32.HI UR4, URZ, 0x1f, UR7 ;  /* 0x0000001fff047899 */ /* 0x000fc80008011407 */
[----:B------:R-:W-:Y:S01]  /*00b0*/  ULEA.HI UR4, UR4, UR7, URZ, 0x3 ;  /* 0x0000000704047291 */ /* 0x000fe2000f8f18ff */
[----:B------:R-:W2:Y:S01]  /*00c0*/  LDC R7, c[0x0][0x364] ;  /* 0x0000d900ff077b82 */ /* 0x000ea20000000800 */
[----:B0-----:R-:W-:Y:S02]  /*00d0*/  IMAD R22, R3, UR5, R0 ;  /* 0x0000000503167c24 */ /* 0x001fe4000f8e0200 */
[----:B--2---:R-:W-:Y:S01]  /*00e0*/  IMAD R7, R7, UR6, R9 ;  /* 0x0000000607077c24 */ /* 0x004fe2000f8e0209 */
[----:B---3--:R-:W-:Y:S07]  /*00f0*/  BRA.U !UP0, `(.L_x_0) ;  /* 0x0000000d08c07547 */ /* 0x008fee000b800000 */
[----:B------:R-:W0:Y:S01]  /*0100*/  S2UR UR7, SR_CgaCtaId ;  /* 0x00000000000779c3 */ /* 0x000e220000008800 */
[----:B------:R-:W-:Y:S01]  /*0110*/  USHF.R.S32.HI UR4, URZ, 0x3, UR4 ;  /* 0x00000003ff047899 */ /* 0x000fe20008011404 */
[----:B------:R-:W-:Y:S01]  /*0120*/  MOV R15, RZ ;  /* 0x000000ff000f7202 */ /* 0x000fe20000000f00 */
[----:B------:R-:W1:Y:S01]  /*0130*/  LDCU UR9, c[0x0][0x39c] ;  /* 0x00007380ff0977ac */ /* 0x000e620008000800 */
[----:B------:R-:W-:Y:S01]  /*0140*/  MOV R5, RZ ;  /* 0x000000ff00057202 */ /* 0x000fe20000000f00 */
[----:B------:R-:W-:Y:S01]  /*0150*/  UMOV UR5, 0x400 ;  /* 0x0000040000057882 */ /* 0x000fe20000000000 */
[----:B------:R-:W-:Y:S02]  /*0160*/  UIADD3 UR8, UPT, UPT, UR4, -0x1, URZ ;  /* 0xffffffff04087890 */ /* 0x000fe4000fffe0ff */
[----:B------:R-:W-:Y:S02]  /*0170*/  UIADD3 UR6, UPT, UPT, UR5, 0x100, URZ ;  /* 0x0000010005067890 */ /* 0x000fe4000fffe0ff */
[----:B------:R-:W-:Y:S01]  /*0180*/  UISETP.GE.U32.AND UP1, UPT, UR8, 0x3, UPT ;  /* 0x000000030800788c */ /* 0x000fe2000bf26070 */
[----:B-1----:R-:W-:Y:S01]  /*0190*/  IMAD R20, R22, UR9, R9 ;  /* 0x0000000916147c24 */ /* 0x002fe2000f8e0209 */
[----:B0-----:R-:W-:-:S02]  /*01a0*/  ULEA UR5, UR7, UR5, 0x18 ;  /* 0x0000000507057291 */ /* 0x001fc4000f8ec0ff */
[----:B------:R-:W-:Y:S02]  /*01b0*/  ULEA UR6, UR7, UR6, 0x18 ;  /* 0x0000000607067291 */ /* 0x000fe4000f8ec0ff */
[----:B------:R-:W-:Y:S02]  /*01c0*/  ULOP3.LUT UP0, UR7, UR4, 0x3, URZ, 0xc0, !UPT ;  /* 0x0000000304077892 */ /* 0x000fe4000f80c0ff */
[C---:B------:R-:W-:Y:S02]  /*01d0*/  LEA R6, R0.reuse, UR5, 0x5 ;  /* 0x0000000500067c11 */ /* 0x040fe4000f8e28ff */
[C---:B------:R-:W-:Y:S02]  /*01e0*/  LEA R3, R9.reuse, UR6, 0x2 ;  /* 0x0000000609037c11 */ /* 0x040fe4000f8e10ff */
[----:B------:R-:W-:Y:S02]  /*01f0*/  LEA R4, R9, R6, 0x2 ;  /* 0x0000000609047211 */ /* 0x000fe400078e10ff */
[----:B------:R-:W-:Y:S01]  /*0200*/  LEA R2, R0, R3, 0x5 ;  /* 0x0000000300027211 */ /* 0x000fe200078e28ff */
[----:B------:R-:W-:Y:S06]  /*0210*/  BRA.U !UP1, `(.L_x_1) ;  /* 0x0000000509f07547 */ /* 0x000fec000b800000 */
[----:B------:R-:W0:Y:S01]  /*0220*/  LDC R16, c[0x0][0x3a4] ;  /* 0x0000e900ff107b82 */ /* 0x000e220000000800 */
[----:B------:R-:W-:Y:S01]  /*0230*/  ULOP3.LUT UR5, UR4, 0xffffffc, URZ, 0xc0, !UPT ;  /* 0x0ffffffc04057892 */ /* 0x000fe2000f8ec0ff */
[C---:B------:R-:W-:Y:S02]  /*0240*/  IADD3 R25, PT, PT, R0.reuse, 0x18, RZ ;  /* 0x0000001800197810 */ /* 0x040fe40007ffe0ff */
[C---:B------:R-:W-:Y:S01]  /*0250*/  IADD3 R23, PT, PT, R0.reuse, 0x10, RZ ;  /* 0x0000001000177810 */ /* 0x040fe20007ffe0ff */
[----:B------:R-:W-:Y:S01]  /*0260*/  UIADD3 UR6, UPT, UPT, -UR5, URZ, URZ ;  /* 0x000000ff05067290 */ /* 0x000fe2000fffe1ff */
[----:B------:R-:W-:Y:S02]  /*0270*/  IADD3 R21, PT, PT, R0, 0x8, RZ ;  /* 0x0000000800157810 */ /* 0x000fe40007ffe0ff */
[----:B------:R-:W-:Y:S02]  /*0280*/  MOV R15, RZ ;  /* 0x000000ff000f7202 */ /* 0x000fe40000000f00 */
[----:B------:R-:W-:-:S02]  /*0290*/  MOV R17, R20 ;  /* 0x0000001400117202 */ /* 0x000fc40000000f00 */
[----:B------:R-:W-:Y:S01]  /*02a0*/  MOV R5, UR5 ;  /* 0x0000000500057c02 */ /* 0x000fe20008000f00 */
[-CC-:B0-----:R-:W-:Y:S02]  /*02b0*/  IMAD R25, R25, R16.reuse, R7.reuse ;  /* 0x0000001019197224 */ /* 0x181fe400078e0207 */
[-CC-:B------:R-:W-:Y:S02]  /*02c0*/  IMAD R23, R23, R16.reuse, R7.reuse ;  /* 0x0000001017177224 */ /* 0x180fe400078e0207 */
[-CC-:B------:R-:W-:Y:S02]  /*02d0*/  IMAD R21, R21, R16.reuse, R7.reuse ;  /* 0x0000001015157224 */ /* 0x180fe400078e0207 */
[----:B------:R-:W-:-:S07]  /*02e0*/  IMAD R19, R0, R16, R7 ;  /* 0x0000001000137224 */ /* 0x000fce00078e0207 */
.L_x_2:
[----:B------:R-:W0:Y:S08]  /*02f0*/  LDC.64 R28, c[0x0][0x388] ;  /* 0x0000e200ff1c7b82 */ /* 0x000e300000000a00 */
[----:B------:R-:W1:Y:S01]  /*0300*/  LDC.64 R26, c[0x0][0x390] ;  /* 0x0000e400ff1a7b82 */ /* 0x000e620000000a00 */
[----:B0-----:R-:W-:-:S05]  /*0310*/  IMAD.WIDE R28, R17, 0x4, R28 ;  /* 0x00000004111c7825 */ /* 0x001fca00078e021c */
[----:B------:R-:W2:Y:S01]  /*0320*/  LDG.E R14, desc[UR10][R28.64] ;  /* 0x0000000a1c0e7981 */ /* 0x000ea2000c1e1900 */
[----:B-1----:R-:W-:-:S06]  /*0330*/  IMAD.WIDE R12, R19, 0x4, R26 ;  /* 0x00000004130c7825 */ /* 0x002fcc00078e021a */
[----:B------:R-:W3:Y:S04]  /*0340*/  LDG.E R13, desc[UR10][R12.64] ;  /* 0x0000000a0c0d7981 */ /* 0x000ee8000c1e1900 */
[----:B--2---:R-:W-:Y:S04]  /*0350*/  STS [R4], R14 ;  /* 0x0000000e04007388 */ /* 0x004fe80000000800 */
[----:B---3--:R-:W-:Y:S01]  /*0360*/  STS [R2], R13 ;  /* 0x0000000d02007388 */ /* 0x008fe20000000800 */
[----:B------:R-:W-:Y:S06]  /*0370*/  BAR.SYNC.DEFER_BLOCKING 0x0 ;  /* 0x0000000000007b1d */ /* 0x000fec0000010000 */
[----:B------:R-:W-:Y:S04]  /*0380*/  LDS R18, [R3] ;  /* 0x0000000003127984 */ /* 0x000fe80000000800 */
[----:B------:R-:W0:Y:S04]  /*0390*/  LDS.128 R8, [R6] ;  /* 0x0000000006087984 */ /* 0x000e280000000c00 */
[----:B------:R-:W1:Y:S04]  /*03a0*/  LDS R24, [R3+0x20] ;  /* 0x0000200003187984 */ /* 0x000e680000000800 */
[----:B------:R-:W-:Y:S04]  /*03b0*/  LDS R12, [R3+0x80] ;  /* 0x00008000030c7984 */ /* 0x000fe80000000800 */
[----:B------:R-:W-:Y:S01]  /*03c0*/  LDS R13, [R3+0xa0] ;  /* 0x0000a000030d7984 */ /* 0x000fe20000000800 */
[----:B0-----:R-:W-:-:S03]  /*03d0*/  FFMA R8, R8, R18, R15 ;  /* 0x0000001208087223 */ /* 0x001fc6000000000f */
[----:B------:R-:W0:Y:S04]  /*03e0*/  LDS R18, [R3+0x40] ;  /* 0x0000400003127984 */ /* 0x000e280000000800 */
[----:B------:R-:W2:Y:S01]  /*03f0*/  LDS R15, [R3+0x60] ;  /* 0x00006000030f7984 */ /* 0x000ea20000000800 */
[----:B-1----:R-:W-:-:S04]  /*0400*/  FFMA R9, R24, R9, R8 ;  /* 0x0000000918097223 */ /* 0x002fc80000000008 */
[----:B0-----:R-:W-:-:S04]  /*0410*/  FFMA R10, R18, R10, R9 ;  /* 0x0000000a120a7223 */ /* 0x001fc80000000009 */
[----:B--2---:R-:W-:Y:S02]  /*0420*/  FFMA R15, R15, R11, R10 ;  /* 0x0000000b0f0f7223 */ /* 0x004fe4000000000a */
[----:B------:R-:W0:Y:S02]  /*0430*/  LDS.128 R8, [R6+0x10] ;  /* 0x0000100006087984 */ /* 0x000e240000000c00 */
[----:B0-----:R-:W-:Y:S02]  /*0440*/  FFMA R8, R8, R12, R15 ;  /* 0x0000000c08087223 */ /* 0x001fe4000000000f */
[----:B------:R-:W0:Y:S02]  /*0450*/  LDS R12, [R3+0xc0] ;  /* 0x0000c000030c7984 */ /* 0x000e240000000800 */
[----:B------:R-:W-:-:S04]  /*0460*/  FFMA R9, R13, R9, R8 ;  /* 0x000000090d097223 */ /* 0x000fc80000000008 */
[----:B0-----:R-:W-:Y:S02]  /*0470*/  FFMA R10, R12, R10, R9 ;  /* 0x0000000a0c0a7223 */ /* 0x001fe40000000009 */
[----:B------:R-:W0:Y:S01]  /*0480*/  LDS R9, [R3+0xe0] ;  /* 0x0000e00003097984 */ /* 0x000e220000000800 */
[----:B------:R-:W-:Y:S01]  /*0490*/  BAR.SYNC.DEFER_BLOCKING 0x0 ;  /* 0x0000000000007b1d */ /* 0x000fe20000010000 */
[----:B------:R-:W-:-:S05]  /*04a0*/  IMAD.WIDE R12, R21, 0x4, R26 ;  /* 0x00000004150c7825 */ /* 0x000fca00078e021a */
[----:B------:R-:W2:Y:S04]  /*04b0*/  LDG.E R14, desc[UR10][R28.64+0x20] ;  /* 0x0000200a1c0e7981 */ /* 0x000ea8000c1e1900 */
[----:B------:R-:W3:Y:S01]  /*04c0*/  LDG.E R13, desc[UR10][R12.64] ;  /* 0x0000000a0c0d7981 */ /* 0x000ee2000c1e1900 */
[----:B0-----:R-:W-:-:S03]  /*04d0*/  FFMA R15, R9, R11, R10 ;  /* 0x0000000b090f7223 */ /* 0x001fc6000000000a */
        /* <DEDUP_REMOVED lines=24> */
[----:B0-----:R-:W-:Y:S01]  /*0660*/  FFMA R15, R9, R11, R10 ;  /* 0x0000000b090f7223 */ /* 0x001fe2000000000a */
[----:B------:R-:W-:Y:S02]  /*0670*/  IMAD.WIDE R26, R25, 0x4, R26 ;  /* 0x00000004191a7825 */ /* 0x000fe400078e021a */
[----:B--2---:R-:W-:Y:S04]  /*0680*/  STS [R4], R14 ;  /* 0x0000000e04007388 */ /* 0x004fe80000000800 */
[----:B---3--:R-:W-:Y:S01]  /*0690*/  STS [R2], R13 ;  /* 0x0000000d02007388 */ /* 0x008fe20000000800 */
[----:B------:R-:W-:Y:S06]  /*06a0*/  BAR.SYNC.DEFER_BLOCKING 0x0 ;  /* 0x0000000000007b1d */ /* 0x000fec0000010000 */
[----:B------:R-:W-:Y:S04]  /*06b0*/  LDS R18, [R3] ;  /* 0x0000000003127984 */ /* 0x000fe80000000800 */
[----:B------:R-:W0:Y:S04]  /*06c0*/  LDS.128 R8, [R6] ;  /* 0x0000000006087984 */ /* 0x000e280000000c00 */
[----:B------:R-:W1:Y:S01]  /*06d0*/  LDS R24, [R3+0x20] ;  /* 0x0000200003187984 */ /* 0x000e620000000800 */
[----:B0-----:R-:W-:-:S03]  /*06e0*/  FFMA R8, R8, R18, R15 ;  /* 0x0000001208087223 */ /* 0x001fc6000000000f */
[----:B------:R-:W0:Y:S04]  /*06f0*/  LDS R18, [R3+0x40] ;  /* 0x0000400003127984 */ /* 0x000e280000000800 */
[----:B------:R-:W2:Y:S01]  /*0700*/  LDS R15, [R3+0x60] ;  /* 0x00006000030f7984 */ /* 0x000ea20000000800 */
[----:B-1----:R-:W-:-:S03]  /*0710*/  FFMA R9, R24, R9, R8 ;  /* 0x0000000918097223 */ /* 0x002fc60000000008 */
[----:B------:R-:W-:Y:S01]  /*0720*/  LDS R8, [R3+0x80] ;  /* 0x0000800003087984 */ /* 0x000fe20000000800 */
[----:B0-----:R-:W-:-:S03]  /*0730*/  FFMA R10, R18, R10, R9 ;  /* 0x0000000a120a7223 */ /* 0x001fc60000000009 */
[----:B------:R-:W-:Y:S01]  /*0740*/  LDS R9, [R3+0xa0] ;  /* 0x0000a00003097984 */ /* 0x000fe20000000800 */
[----:B--2---:R-:W-:-:S03]  /*0750*/  FFMA R11, R15, R11, R10 ;  /* 0x0000000b0f0b7223 */ /* 0x004fc6000000000a */
[----:B------:R-:W0:Y:S04]  /*0760*/  LDS.128 R12, [R6+0x10] ;  /* 0x00001000060c7984 */ /* 0x000e280000000c00 */
[----:B------:R-:W1:Y:S01]  /*0770*/  LDS R18, [R3+0xc0] ;  /* 0x0000c00003127984 */ /* 0x000e620000000800 */
[----:B0-----:R-:W-:-:S03]  /*0780*/  FFMA R8, R12, R8, R11 ;  /* 0x000000080c087223 */ /* 0x001fc6000000000b */
[----:B------:R-:W0:Y:S01]  /*0790*/  LDS R12, [R3+0xe0] ;  /* 0x0000e000030c7984 */ /* 0x000e220000000800 */
[----:B------:R-:W-:Y:S06]  /*07a0*/  BAR.SYNC.DEFER_BLOCKING 0x0 ;  /* 0x0000000000007b1d */ /* 0x000fec0000010000 */
[----:B------:R-:W2:Y:S04]  /*07b0*/  LDG.E R29, desc[UR10][R28.64+0x60] ;  /* 0x0000600a1c1d7981 */ /* 0x000ea8000c1e1900 */
[----:B------:R3:W4:Y:S02]  /*07c0*/  LDG.E R26, desc[UR10][R26.64] ;  /* 0x0000000a1a1a7981 */ /* 0x000724000c1e1900 */
[----:B---3--:R-:W-:-:S04]  /*07d0*/  FFMA R27, R9, R13, R8 ;  /* 0x0000000d091b7223 */ /* 0x008fc80000000008 */
[----:B-1----:R-:W-:-:S04]  /*07e0*/  FFMA R14, R18, R14, R27 ;  /* 0x0000000e120e7223 */ /* 0x002fc8000000001b */
[----:B0-----:R-:W-:Y:S01]  /*07f0*/  FFMA R15, R12, R15, R14 ;  /* 0x0000000f0c0f7223 */ /* 0x001fe2000000000e */
[----:B------:R-:W-:-:S04]  /*0800*/  UIADD3 UR6, UPT, UPT, UR6, 0x4, URZ ;  /* 0x0000000406067890 */ /* 0x000fc8000fffe0ff */
[----:B------:R-:W-:Y:S01]  /*0810*/  UISETP.NE.AND UP1, UPT, UR6, URZ, UPT ;  /* 0x000000ff0600728c */ /* 0x000fe2000bf25270 */
[----:B------:R-:W-:Y:S02]  /*0820*/  IADD3 R17, PT, PT, R17, 0x20, RZ ;  /* 0x0000002011117810 */ /* 0x000fe40007ffe0ff */
[C---:B------:R-:W-:Y:S02]  /*0830*/  LEA R25, R16.reuse, R25, 0x5 ;  /* 0x0000001910197211 */ /* 0x040fe400078e28ff */
[C---:B------:R-:W-:Y:S02]  /*0840*/  LEA R23, R16.reuse, R23, 0x5 ;  /* 0x0000001710177211 */ /* 0x040fe400078e28ff */
[C---:B------:R-:W-:Y:S02]  /*0850*/  LEA R21, R16.reuse, R21, 0x5 ;  /* 0x0000001510157211 */ /* 0x040fe400078e28ff */
[----:B------:R-:W-:Y:S01]  /*0860*/  LEA R19, R16, R19, 0x5 ;  /* 0x0000001310137211 */ /* 0x000fe200078e28ff */
[----:B--2---:R-:W-:Y:S04]  /*0870*/  STS [R4], R29 ;  /* 0x0000001d04007388 */ /* 0x004fe80000000800 */
[----:B----4-:R-:W-:Y:S01]  /*0880*/  STS [R2], R26 ;  /* 0x0000001a02007388 */ /* 0x010fe20000000800 */
[----:B------:R-:W-:Y:S06]  /*0890*/  BAR.SYNC.DEFER_BLOCKING 0x0 ;  /* 0x0000000000007b1d */ /* 0x000fec0000010000 */
[----:B------:R-:W-:Y:S04]  /*08a0*/  LDS R24, [R3] ;  /* 0x0000000003187984 */ /* 0x000fe80000000800 */
[----:B------:R-:W0:Y:S04]  /*08b0*/  LDS.128 R8, [R6] ;  /* 0x0000000006087984 */ /* 0x000e280000000c00 */
[----:B------:R-:W1:Y:S04]  /*08c0*/  LDS R13, [R3+0x20] ;  /* 0x00002000030d7984 */ /* 0x000e680000000800 */
[----:B------:R-:W2:Y:S04]  /*08d0*/  LDS R18, [R3+0x40] ;  /* 0x0000400003127984 */ /* 0x000ea80000000800 */
[----:B------:R-:W-:Y:S01]  /*08e0*/  LDS R29, [R3+0xa0] ;  /* 0x0000a000031d7984 */ /* 0x000fe20000000800 */
[----:B0-----:R-:W-:-:S03]  /*08f0*/  FFMA R24, R8, R24, R15 ;  /* 0x0000001808187223 */ /* 0x001fc6000000000f */
[----:B------:R-:W0:Y:S01]  /*0900*/  LDS R8, [R3+0x60] ;  /* 0x0000600003087984 */ /* 0x000e220000000800 */
[----:B-1----:R-:W-:-:S03]  /*0910*/  FFMA R27, R13, R9, R24 ;  /* 0x000000090d1b7223 */ /* 0x002fc60000000018 */
[----:B------:R-:W-:Y:S04]  /*0920*/  LDS R9, [R3+0x80] ;  /* 0x0000800003097984 */ /* 0x000fe80000000800 */
[----:B------:R-:W1:Y:S01]  /*0930*/  LDS.128 R12, [R6+0x10] ;  /* 0x00001000060c7984 */ /* 0x000e620000000c00 */
[----:B--2---:R-:W-:-:S03]  /*0940*/  FFMA R27, R18, R10, R27 ;  /* 0x0000000a121b7223 */ /* 0x004fc6000000001b */
[----:B------:R-:W2:Y:S04]  /*0950*/  LDS R18, [R3+0xc0] ;  /* 0x0000c00003127984 */ /* 0x000ea80000000800 */
[----:B------:R-:W3:Y:S01]  /*0960*/  LDS R10, [R3+0xe0] ;  /* 0x0000e000030a7984 */ /* 0x000ee20000000800 */
[----:B0-----:R-:W-:-:S04]  /*0970*/  FFMA R11, R8, R11, R27 ;  /* 0x0000000b080b7223 */ /* 0x001fc8000000001b */
[----:B-1----:R-:W-:-:S04]  /*0980*/  FFMA R12, R12, R9, R11 ;  /* 0x000000090c0c7223 */ /* 0x002fc8000000000b */
[----:B------:R-:W-:-:S04]  /*0990*/  FFMA R13, R29, R13, R12 ;  /* 0x0000000d1d0d7223 */ /* 0x000fc8000000000c */
[----:B--2---:R-:W-:-:S04]  /*09a0*/  FFMA R13, R18, R14, R13 ;  /* 0x0000000e120d7223 */ /* 0x004fc8000000000d */
[----:B---3--:R-:W-:Y:S01]  /*09b0*/  FFMA R15, R10, R15, R13 ;  /* 0x0000000f0a0f7223 */ /* 0x008fe2000000000d */
[----:B------:R-:W-:Y:S06]  /*09c0*/  BAR.SYNC.DEFER_BLOCKING 0x0 ;  /* 0x0000000000007b1d */ /* 0x000fec0000010000 */
[----:B------:R-:W-:Y:S05]  /*09d0*/  BRA.U UP1, `(.L_x_2) ;  /* 0xfffffff901447547 */ /* 0x000fea000b83ffff */
.L_x_1:
[----:B------:R-:W-:Y:S05]  /*09e0*/  BRA.U !UP0, `(.L_x_0) ;  /* 0x0000000508847547 */ /* 0x000fea000b800000 */
[----:B------:R-:W-:Y:S02]  /*09f0*/  UISETP.NE.AND UP0, UPT, UR7, 0x1, UPT ;  /* 0x000000010700788c */ /* 0x000fe4000bf05270 */
[----:B------:R-:W-:-:S04]  /*0a00*/  ULOP3.LUT UR4, UR4, 0x1, URZ, 0xc0, !UPT ;  /* 0x0000000104047892 */ /* 0x000fc8000f8ec0ff */
[----:B------:R-:W-:-:S03]  /*0a10*/  UISETP.NE.U32.AND UP1, UPT, UR4, 0x1, UPT ;  /* 0x000000010400788c */ /* 0x000fc6000bf25070 */
[----:B------:R-:W-:Y:S08]  /*0a20*/  BRA.U !UP0, `(.L_x_3) ;  /* 0x0000000108f07547 */ /* 0x000ff0000b800000 */
[----:B------:R-:W0:Y:S01]  /*0a30*/  LDC.64 R24, c[0x0][0x388] ;  /* 0x0000e200ff187b82 */ /* 0x000e220000000a00 */
[----:B------:R-:W1:Y:S01]  /*0a40*/  LDCU UR4, c[0x0][0x3a4] ;  /* 0x00007480ff0477ac */ /* 0x000e620008000800 */
[C---:B------:R-:W-:Y:S02]  /*0a50*/  LEA R12, R5.reuse, R0, 0x3 ;  /* 0x00000000050c7211 */ /* 0x040fe400078e18ff */
[----:B------:R-:W-:-:S04]  /*0a60*/  LEA R11, R5, R20, 0x3 ;  /* 0x00000014050b7211 */ /* 0x000fc800078e18ff */
[----:B------:R-:W2:Y:S01]  /*0a70*/  LDC.64 R8, c[0x0][0x390] ;  /* 0x0000e400ff087b82 */ /* 0x000ea20000000a00 */
[----:B-1----:R-:W-:Y:S02]  /*0a80*/  IMAD R13, R12, UR4, R7 ;  /* 0x000000040c0d7c24 */ /* 0x002fe4000f8e0207 */
[----:B0-----:R-:W-:-:S04]  /*0a90*/  IMAD.WIDE R24, R11, 0x4, R24 ;  /* 0x000000040b187825 */ /* 0x001fc800078e0218 */
[----:B--2---:R-:W-:Y:S02]  /*0aa0*/  IMAD.WIDE R10, R13, 0x4, R8 ;  /* 0x000000040d0a7825 */ /* 0x004fe400078e0208 */
[----:B------:R-:W2:Y:S04]  /*0ab0*/  LDG.E R13, desc[UR10][R24.64] ;  /* 0x0000000a180d7981 */ /* 0x000ea8000c1e1900 */
[----:B------:R-:W3:Y:S01]  /*0ac0*/  LDG.E R11, desc[UR10][R10.64] ;  /* 0x0000000a0a0b7981 */ /* 0x000ee2000c1e1900 */
[----:B------:R-:W-:-:S03]  /*0ad0*/  IADD3 R12, PT, PT, R12, 0x8, RZ ;  /* 0x000000080c0c7810 */ /* 0x000fc60007ffe0ff */
[----:B--2---:R-:W-:Y:S04]  /*0ae0*/  STS [R4], R13 ;  /* 0x0000000d04007388 */ /* 0x004fe80000000800 */
[----:B---3--:R-:W-:Y:S01]  /*0af0*/  STS [R2], R11 ;  /* 0x0000000b02007388 */ /* 0x008fe20000000800 */
[----:B------:R-:W-:Y:S06]  /*0b00*/  BAR.SYNC.DEFER_BLOCKING 0x0 ;  /* 0x0000000000007b1d */ /* 0x000fec0000010000 */
[----:B------:R-:W-:Y:S04]  /*0b10*/  LDS R14, [R3] ;  /* 0x00000000030e7984 */ /* 0x000fe80000000800 */
[----:B------:R-:W0:Y:S04]  /*0b20*/  LDS.128 R16, [R6] ;  /* 0x0000000006107984 */ /* 0x000e280000000c00 */
[----:B------:R-:W1:Y:S04]  /*0b30*/  LDS R21, [R3+0x20] ;  /* 0x0000200003157984 */ /* 0x000e680000000800 */
[----:B------:R-:W2:Y:S04]  /*0b40*/  LDS R26, [R3+0x40] ;  /* 0x00004000031a7984 */ /* 0x000ea80000000800 */
[----:B------:R-:W3:Y:S04]  /*0b50*/  LDS R28, [R3+0x60] ;  /* 0x00006000031c7984 */ /* 0x000ee80000000800 */
[----:B------:R-:W-:Y:S04]  /*0b60*/  LDS R27, [R3+0x80] ;  /* 0x00008000031b7984 */ /* 0x000fe80000000800 */
[----:B------:R-:W-:Y:S01]  /*0b70*/  LDS R23, [R3+0xc0] ;  /* 0x0000c00003177984 */ /* 0x000fe20000000800 */
[----:B0-----:R-:W-:Y:S01]  /*0b80*/  FFMA R14, R16, R14, R15 ;  /* 0x0000000e100e7223 */ /* 0x001fe2000000000f */
[----:B------:R-:W-:-:S03]  /*0b90*/  IMAD R15, R12, UR4, R7 ;  /* 0x000000040c0f7c24 */ /* 0x000fc6000f8e0207 */
[----:B-1----:R-:W-:Y:S01]  /*0ba0*/  FFMA R21, R21, R17, R14 ;  /* 0x0000001115157223 */ /* 0x002fe2000000000e */
[----:B------:R-:W-:Y:S02]  /*0bb0*/  IMAD.WIDE R16, R15, 0x4, R8 ;  /* 0x000000040f107825 */ /* 0x000fe400078e0208 */
[----:B------:R-:W0:Y:S02]  /*0bc0*/  LDS.128 R8, [R6+0x10] ;  /* 0x0000100006087984 */ /* 0x000e240000000c00 */
[----:B--2---:R-:W-:Y:S02]  /*0bd0*/  FFMA R29, R26, R18, R21 ;  /* 0x000000121a1d7223 */ /* 0x004fe40000000015 */
[----:B------:R-:W1:Y:S04]  /*0be0*/  LDS R18, [R3+0xa0] ;  /* 0x0000a00003127984 */ /* 0x000e680000000800 */
[----:B------:R-:W2:Y:S01]  /*0bf0*/  LDS R26, [R3+0xe0] ;  /* 0x0000e000031a7984 */ /* 0x000ea20000000800 */
[----:B------:R-:W-:Y:S06]  /*0c00*/  BAR.SYNC.DEFER_BLOCKING 0x0 ;  /* 0x0000000000007b1d */ /* 0x000fec0000010000 */
[----:B------:R-:W4:Y:S04]  /*0c10*/  LDG.E R25, desc[UR10][R24.64+0x20] ;  /* 0x0000200a18197981 */ /* 0x000f28000c1e1900 */
[----:B------:R-:W5:Y:S01]  /*0c20*/  LDG.E R17, desc[UR10][R16.64] ;  /* 0x0000000a10117981 */ /* 0x000f62000c1e1900 */
[----:B---3--:R-:W-:Y:S01]  /*0c30*/  FFMA R19, R28, R19, R29 ;  /* 0x000000131c137223 */ /* 0x008fe2000000001d */
[----:B------:R-:W-:-:S03]  /*0c40*/  IADD3 R5, PT, PT, R5, 0x2, RZ ;  /* 0x0000000205057810 */ /* 0x000fc60007ffe0ff */
[----:B0-----:R-:W-:-:S04]  /*0c50*/  FFMA R19, R8, R27, R19 ;  /* 0x0000001b08137223 */ /* 0x001fc80000000013 */
[----:B-1----:R-:W-:-:S04]  /*0c60*/  FFMA R18, R18, R9, R19 ;  /* 0x0000000912127223 */ /* 0x002fc80000000013 */
[----:B------:R-:W-:-:S04]  /*0c70*/  FFMA R23, R23, R10, R18 ;  /* 0x0000000a17177223 */ /* 0x000fc80000000012 */
[----:B--2---:R-:W-:Y:S01]  /*0c80*/  FFMA R23, R26, R11, R23 ;  /* 0x0000000b1a177223 */ /* 0x004fe20000000017 */
[----:B----4-:R-:W-:Y:S04]  /*0c90*/  STS [R4], R25 ;  /* 0x0000001904007388 */ /* 0x010fe80000000800 */
[----:B-----5:R-:W-:Y:S01]  /*0ca0*/  STS [R2], R17 ;  /* 0x0000001102007388 */ /* 0x020fe20000000800 */
[----:B------:R-:W-:Y:S06]  /*0cb0*/  BAR.SYNC.DEFER_BLOCKING 0x0 ;  /* 0x0000000000007b1d */ /* 0x000fec0000010000 */
[----:B------:R-:W-:Y:S04]  /*0cc0*/  LDS R21, [R3] ;  /* 0x0000000003157984 */ /* 0x000fe80000000800 */
[----:B------:R-:W0:Y:S04]  /*0cd0*/  LDS.128 R12, [R6] ;  /* 0x00000000060c7984 */ /* 0x000e280000000c00 */
[----:B------:R-:W1:Y:S04]  /*0ce0*/  LDS R28, [R3+0x20] ;  /* 0x00002000031c7984 */ /* 0x000e680000000800 */
[----:B------:R-:W2:Y:S04]  /*0cf0*/  LDS R27, [R3+0x40] ;  /* 0x00004000031b7984 */ /* 0x000ea80000000800 */
[----:B------:R-:W3:Y:S04]  /*0d00*/  LDS R8, [R3+0x60] ;  /* 0x0000600003087984 */ /* 0x000ee80000000800 */
[----:B------:R-:W-:Y:S04]  /*0d10*/  LDS R9, [R3+0x80] ;  /* 0x0000800003097984 */ /* 0x000fe80000000800 */
[----:B------:R-:W4:Y:S04]  /*0d20*/  LDS.128 R16, [R6+0x10] ;  /* 0x0000100006107984 */ /* 0x000f280000000c00 */
[----:B------:R-:W5:Y:S04]  /*0d30*/  LDS R24, [R3+0xa0] ;  /* 0x0000a00003187984 */ /* 0x000f680000000800 */
[----:B------:R-:W5:Y:S04]  /*0d40*/  LDS R11, [R3+0xc0] ;  /* 0x0000c000030b7984 */ /* 0x000f680000000800 */
[----:B------:R-:W5:Y:S01]  /*0d50*/  LDS R10, [R3+0xe0] ;  /* 0x0000e000030a7984 */ /* 0x000f620000000800 */
[----:B0-----:R-:W-:-:S04]  /*0d60*/  FFMA R21, R12, R21, R23 ;  /* 0x000000150c157223 */ /* 0x001fc80000000017 */
[----:B-1----:R-:W-:-:S04]  /*0d70*/  FFMA R28, R28, R13, R21 ;  /* 0x0000000d1c1c7223 */ /* 0x002fc80000000015 */
[----:B--2---:R-:W-:-:S04]  /*0d80*/  FFMA R27, R27, R14, R28 ;  /* 0x0000000e1b1b7223 */ /* 0x004fc8000000001c */
[----:B---3--:R-:W-:-:S04]  /*0d90*/  FFMA R15, R8, R15, R27 ;  /* 0x0000000f080f7223 */ /* 0x008fc8000000001b */
[----:B----4-:R-:W-:-:S04]  /*0da0*/  FFMA R9, R16, R9, R15 ;  /* 0x0000000910097223 */ /* 0x010fc8000000000f */
[----:B-----5:R-:W-:-:S04]  /*0db0*/  FFMA R24, R24, R17, R9 ;  /* 0x0000001118187223 */ /* 0x020fc80000000009 */
[----:B------:R-:W-:-:S04]  /*0dc0*/  FFMA R11, R11, R18, R24 ;  /* 0x000000120b0b7223 */ /* 0x000fc80000000018 */
[----:B------:R-:W-:Y:S01]  /*0dd0*/  FFMA R15, R10, R19, R11 ;  /* 0x000000130a0f7223 */ /* 0x000fe2000000000b */
[----:B------:R-:W-:Y:S06]  /*0de0*/  BAR.SYNC.DEFER_BLOCKING 0x0 ;  /* 0x0000000000007b1d */ /* 0x000fec0000010000 */
.L_x_3:
[----:B------:R-:W-:Y:S05]  /*0df0*/  BRA.U UP1, `(.L_x_0) ;  /* 0x0000000101807547 */ /* 0x000fea000b800000 */
[----:B------:R-:W0:Y:S01]  /*0e00*/  LDC.64 R10, c[0x0][0x388] ;  /* 0x0000e200ff0a7b82 */ /* 0x000e220000000a00 */
[----:B------:R-:W1:Y:S01]  /*0e10*/  LDCU UR4, c[0x0][0x3a4] ;  /* 0x00007480ff0477ac */ /* 0x000e620008000800 */
[C---:B------:R-:W-:Y:S02]  /*0e20*/  LEA R0, R5.reuse, R0, 0x3 ;  /* 0x0000000005007211 */ /* 0x040fe400078e18ff */
[----:B------:R-:W-:-:S04]  /*0e30*/  LEA R13, R5, R20, 0x3 ;  /* 0x00000014050d7211 */ /* 0x000fc800078e18ff */
[----:B------:R-:W2:Y:S01]  /*0e40*/  LDC.64 R8, c[0x0][0x390] ;  /* 0x0000e400ff087b82 */ /* 0x000ea20000000a00 */
[----:B-1----:R-:W-:Y:S02]  /*0e50*/  IMAD R21, R0, UR4, R7 ;  /* 0x0000000400157c24 */ /* 0x002fe4000f8e0207 */
[----:B0-----:R-:W-:-:S06]  /*0e60*/  IMAD.WIDE R12, R13, 0x4, R10 ;  /* 0x000000040d0c7825 */ /* 0x001fcc00078e020a */
[----:B------:R-:W3:Y:S01]  /*0e70*/  LDG.E R13, desc[UR10][R12.64] ;  /* 0x0000000a0c0d7981 */ /* 0x000ee2000c1e1900 */
[----:B--2---:R-:W-:-:S06]  /*0e80*/  IMAD.WIDE R20, R21, 0x4, R8 ;  /* 0x0000000415147825 */ /* 0x004fcc00078e0208 */
[----:B------:R-:W2:Y:S04]  /*0e90*/  LDG.E R21, desc[UR10][R20.64] ;  /* 0x0000000a14157981 */ /* 0x000ea8000c1e1900 */
[----:B---3--:R-:W-:Y:S04]  /*0ea0*/  STS [R4], R13 ;  /* 0x0000000d04007388 */ /* 0x008fe80000000800 */
[----:B--2---:R-:W-:Y:S01]  /*0eb0*/  STS [R2], R21 ;  /* 0x0000001502007388 */ /* 0x004fe20000000800 */
        /* <DEDUP_REMOVED lines=20> */
.L_x_0:
[----:B------:R-:W0:Y:S01]  /*1000*/  LDC.64 R2, c[0x0][0x380] ;  /* 0x0000e000ff027b82 */ /* 0x000e220000000a00 */
[----:B------:R-:W1:Y:S02]  /*1010*/  LDCU UR4, c[0x0][0x3a4] ;  /* 0x00007480ff0477ac */ /* 0x000e640008000800 */
[----:B-1----:R-:W-:-:S04]  /*1020*/  IMAD R7, R22, UR4, R7 ;  /* 0x0000000416077c24 */ /* 0x002fc8000f8e0207 */
[----:B0-----:R-:W-:-:S05]  /*1030*/  IMAD.WIDE R2, R7, 0x4, R2 ;  /* 0x0000000407027825 */ /* 0x001fca00078e0202 */
[----:B------:R-:W-:Y:S01]  /*1040*/  STG.E desc[UR10][R2.64], R15 ;  /* 0x0000000f02007986 */ /* 0x000fe2000c10190a */
[----:B------:R-:W-:Y:S05]  /*1050*/  EXIT ;  /* 0x000000000000794d */ /* 0x000fea0003800000 */
.L_x_4:
[----:B------:R-:W-:-:S00]  /*1060*/  BRA `(.L_x_4) ;  /* 0xfffffffc00fc7947 */ /* 0x000fc0000383ffff */
[----:B------:R-:W-:-:S00]  /*1070*/  NOP ;  /* 0x0000000000007918 */ /* 0x000fc00000000000 */
        /* <DEDUP_REMOVED lines=8> */
.L_x_15:


//--------------------- .text._Z15MatMultKernel2DPfS_S_iiii --------------------------
	.section	.text._Z15MatMultKernel2DPfS_S_iiii,"ax",@progbits
	.align	128
        .global         _Z15MatMultKernel2DPfS_S_iiii
        .type           _Z15MatMultKernel2DPfS_S_iiii,@function
        .size           _Z15MatMultKernel2DPfS_S_iiii,(.L_x_16 - _Z15MatMultKernel2DPfS_S_iiii)
        .other          _Z15MatMultKernel2DPfS_S_iiii,@"STO_CUDA_ENTRY STV_DEFAULT"
_Z15MatMultKernel2DPfS_S_iiii:
.text._Z15MatMultKernel2DPfS_S_iiii:
[----:B------:R-:W-:Y:S08]  /*0000*/  LDC R1, c[0x0][0x37c] ;  /* 0x0000df00ff017b82 */ /* 0x000ff00000000800 */
[----:B------:R-:W0:Y:S01]  /*0010*/  LDC R0, c[0x0][0x39c] ;  /* 0x0000e700ff007b82 */ /* 0x000e220000000800 */
[----:B------:R-:W1:Y:S01]  /*0020*/  S2R R2, SR_TID.X ;  /* 0x0000000000027919 */ /* 0x000e620000002100 */
[----:B------:R-:W2:Y:S01]  /*0030*/  LDCU.64 UR6, c[0x0][0x358] ;  /* 0x00006b00ff0677ac */ /* 0x000ea20008000a00 */
[----:B------:R-:W-:Y:S01]  /*0040*/  HFMA2 R25, -RZ, RZ, 0, 0 ;  /* 0x00000000ff197431 */ /* 0x000fe200000001ff */
[----:B------:R-:W3:Y:S04]  /*0050*/  S2R R3, SR_TID.Y ;  /* 0x0000000000037919 */ /* 0x000ee80000002200 */
[----:B------:R-:W1:Y:S08]  /*0060*/  LDC R15, c[0x0][0x360] ;  /* 0x0000d800ff0f7b82 */ /* 0x000e700000000800 */
[----:B------:R-:W1:Y:S08]  /*0070*/  S2UR UR4, SR_CTAID.X ;  /* 0x00000000000479c3 */ /* 0x000e700000002500 */
[----:B------:R-:W3:Y:S01]  /*0080*/  S2UR UR5, SR_CTAID.Y ;  /* 0x00000000000579c3 */ /* 0x000ee20000002600 */
[----:B0-----:R-:W-:-:S07]  /*0090*/  ISETP.GE.AND P0, PT, R0, 0x1, PT ;  /* 0x000000010000780c */ /* 0x001fce0003f06270 */
[----:B------:R-:W3:Y:S01]  /*00a0*/  LDC R14, c[0x0][0x364] ;  /* 0x0000d900ff0e7b82 */ /* 0x000ee20000000800 */
[----:B-1----:R-:W-:Y:S02]  /*00b0*/  IMAD R15, R15, UR4, R2 ;  /* 0x000000040f0f7c24 */ /* 0x002fe4000f8e0202 */
[----:B---3--:R-:W-:-:S03]  /*00c0*/  IMAD R14, R14, UR5, R3 ;  /* 0x000000050e0e7c24 */ /* 0x008fc6000f8e0203 */
[----:B--2---:R-:W-:Y:S05]  /*00d0*/  @!P0 BRA `(.L_x_5) ;  /* 0x0000000400c88947 */ /* 0x004fea0003800000 */
[C---:B------:R-:W-:Y:S01]  /*00e0*/  ISETP.GE.U32.AND P1, PT, R0.reuse, 0x8, PT ;  /* 0x000000080000780c */ /* 0x040fe20003f26070 */
[----:B------:R-:W-:Y:S01]  /*00f0*/  IMAD R17, R15, R0, RZ ;  /* 0x000000000f117224 */ /* 0x000fe200078e02ff */
[----:B------:R-:W-:Y:S02]  /*0100*/  LOP3.LUT R24, R0, 0x7, RZ, 0xc0, !PT ;  /* 0x0000000700187812 */ /* 0x000fe400078ec0ff */
[----:B------:R-:W-:Y:S02]  /*0110*/  MOV R25, RZ ;  /* 0x000000ff00197202 */ /* 0x000fe40000000f00 */
[----:B------:R-:W-:Y:S02]  /*0120*/  ISETP.NE.AND P0, PT, R24, RZ, PT ;  /* 0x000000ff1800720c */ /* 0x000fe40003f05270 */
[----:B------:R-:W-:-:S05]  /*0130*/  MOV R18, RZ ;  /* 0x000000ff00127202 */ /* 0x000fca0000000f00 */
[----:B------:R-:W-:Y:S06]  /*0140*/  @!P1 BRA `(.L_x_6) ;  /* 0x0000000000c89947 */ /* 0x000fec0003800000 */
[----:B------:R-:W0:Y:S01]  /*0150*/  LDCU.64 UR4, c[0x0][0x388] ;  /* 0x00007100ff0477ac */ /* 0x000e220008000a00 */
[----:B------:R-:W-:Y:S02]  /*0160*/  LOP3.LUT R18, R0, 0x7ffffff8, RZ, 0xc0, !PT ;  /* 0x7ffffff800127812 */ /* 0x000fe400078ec0ff */
[----:B------:R-:W-:Y:S02]  /*0170*/  MOV R25, RZ ;  /* 0x000000ff00197202 */ /* 0x000fe40000000f00 */
[----:B------:R-:W-:Y:S02]  /*0180*/  MOV R16, R17 ;  /* 0x0000001100107202 */ /* 0x000fe40000000f00 */
[----:B------:R-:W-:Y:S02]  /*0190*/  MOV R20, R14 ;  /* 0x0000000e00147202 */ /* 0x000fe40000000f00 */
[----:B------:R-:W-:Y:S01]  /*01a0*/  IADD3 R19, PT, PT, -R18, RZ, RZ ;  /* 0x000000ff12137210 */ /* 0x000fe20007ffe1ff */
[----:B0-----:R-:W-:-:S04]  /*01b0*/  UIADD3 UR4, UP0, UPT, UR4, 0x10, URZ ;  /* 0x0000001004047890 */ /* 0x001fc8000ff1e0ff */
[----:B------:R-:W-:-:S12]  /*01c0*/  UIADD3.X UR5, UPT, UPT, URZ, UR5, URZ, UP0, !UPT ;  /* 0x00000005ff057290 */ /* 0x000fd800087fe4ff */
.L_x_7:
[----:B------:R-:W0:Y:S01]  /*01d0*/  LDC.64 R10, c[0x0][0x390] ;  /* 0x0000e400ff0a7b82 */ /* 0x000e220000000a00 */
[----:B------:R-:W-:Y:S02]  /*01e0*/  MOV R2, UR4 ;  /* 0x0000000400027c02 */ /* 0x000fe40008000f00 */
[----:B------:R-:W-:-:S03]  /*01f0*/  MOV R3, UR5 ;  /* 0x0000000500037c02 */ /* 0x000fc60008000f00 */
[----:B------:R-:W-:Y:S02]  /*0200*/  IMAD.WIDE R2, R16, 0x4, R2 ;  /* 0x0000000410027825 */ /* 0x000fe400078e0202 */
[----:B------:R-:W1:Y:S03]  /*0210*/  LDC R23, c[0x0][0x3a4] ;  /* 0x0000e900ff177b82 */ /* 0x000e660000000800 */
[----:B------:R-:W2:Y:S04]  /*0220*/  LDG.E R26, desc[UR6][R2.64+-0x10] ;  /* 0xfffff006021a7981 */ /* 0x000ea8000c1e1900 */
[----:B------:R-:W3:Y:S04]  /*0230*/  LDG.E R22, desc[UR6][R2.64+-0xc] ;  /* 0xfffff40602167981 */ /* 0x000ee8000c1e1900 */
[----:B------:R-:W4:Y:S01]  /*0240*/  LDG.E R27, desc[UR6][R2.64+-0x8] ;  /* 0xfffff806021b7981 */ /* 0x000f22000c1e1900 */
[----:B0-----:R-:W-:-:S05]  /*0250*/  IMAD.WIDE R10, R20, 0x4, R10 ;  /* 0x00000004140a7825 */ /* 0x001fca00078e020a */
[----:B------:R0:W2:Y:S01]  /*0260*/  LDG.E R28, desc[UR6][R10.64] ;  /* 0x000000060a1c7981 */ /* 0x0000a2000c1e1900 */
[----:B-1----:R-:W-:-:S05]  /*0270*/  IMAD.WIDE R12, R23, 0x4, R10 ;  /* 0x00000004170c7825 */ /* 0x002fca00078e020a */
[----:B------:R1:W3:Y:S01]  /*0280*/  LDG.E R21, desc[UR6][R12.64] ;  /* 0x000000060c157981 */ /* 0x0002e2000c1e1900 */
[----:B------:R-:W-:-:S04]  /*0290*/  IMAD.WIDE R8, R23, 0x4, R12 ;  /* 0x0000000417087825 */ /* 0x000fc800078e020c */
[C---:B------:R-:W-:Y:S02]  /*02a0*/  IMAD.WIDE R6, R23.reuse, 0x4, R8 ;  /* 0x0000000417067825 */ /* 0x040fe400078e0208 */
[----:B------:R-:W4:Y:S02]  /*02b0*/  LDG.E R8, desc[UR6][R8.64] ;  /* 0x0000000608087981 */ /* 0x000f24000c1e1900 */
[C---:B------:R-:W-:Y:S02]  /*02c0*/  IMAD.WIDE R4, R23.reuse, 0x4, R6 ;  /* 0x0000000417047825 */ /* 0x040fe400078e0206 */
[----:B------:R5:W4:Y:S02]  /*02d0*/  LDG.E R29, desc[UR6][R6.64] ;  /* 0x00000006061d7981 */ /* 0x000b24000c1e1900 */
[C---:B0-----:R-:W-:Y:S02]  /*02e0*/  IMAD.WIDE R10, R23.reuse, 0x4, R4 ;  /* 0x00000004170a7825 */ /* 0x041fe400078e0204 */
[----:B------:R-:W4:Y:S04]  /*02f0*/  LDG.E R9, desc[UR6][R2.64+0x8] ;  /* 0x0000080602097981 */ /* 0x000f28000c1e1900 */
[----:B------:R-:W4:Y:S01]  /*0300*/  LDG.E R5, desc[UR6][R4.64] ;  /* 0x0000000604057981 */ /* 0x000f22000c1e1900 */
[----:B-1----:R-:W-:-:S03]  /*0310*/  IMAD.WIDE R12, R23, 0x4, R10 ;  /* 0x00000004170c7825 */ /* 0x002fc600078e020a */
[----:B------:R-:W4:Y:S01]  /*0320*/  LDG.E R4, desc[UR6][R2.64] ;  /* 0x0000000602047981 */ /* 0x000f22000c1e1900 */
[----:B-----5:R-:W-:-:S06]  /*0330*/  IMAD.WIDE R6, R23, 0x4, R12 ;  /* 0x0000000417067825 */ /* 0x020fcc00078e020c */
[----:B------:R-:W5:Y:S01]  /*0340*/  LDG.E R7, desc[UR6][R6.64] ;  /* 0x0000000606077981 */ /* 0x000f62000c1e1900 */
[----:B--2---:R-:W-:-:S03]  /*0350*/  FFMA R25, R26, R28, R25 ;  /* 0x0000001c1a197223 */ /* 0x004fc60000000019 */
[----:B------:R-:W2:Y:S04]  /*0360*/  LDG.E R26, desc[UR6][R2.64+-0x4] ;  /* 0xfffffc06021a7981 */ /* 0x000ea8000c1e1900 */
[----:B------:R-:W5:Y:S04]  /*0370*/  LDG.E R28, desc[UR6][R10.64] ;  /* 0x000000060a1c7981 */ /* 0x000f68000c1e1900 */
[----:B------:R-:W5:Y:S04]  /*0380*/  LDG.E R11, desc[UR6][R2.64+0x4] ;  /* 0x00000406020b7981 */ /* 0x000f68000c1e1900 */
[----:B------:R-:W5:Y:S04]  /*0390*/  LDG.E R10, desc[UR6][R2.64+0xc] ;  /* 0x00000c06020a7981 */ /* 0x000f68000c1e1900 */
[----:B------:R-:W5:Y:S01]  /*03a0*/  LDG.E R2, desc[UR6][R12.64] ;  /* 0x000000060c027981 */ /* 0x000f62000c1e1900 */
[----:B---3--:R-:W-:Y:S01]  /*03b0*/  FFMA R22, R22, R21, R25 ;  /* 0x0000001516167223 */ /* 0x008fe20000000019 */
[----:B------:R-:W-:-:S03]  /*03c0*/  IADD3 R19, PT, PT, R19, 0x8, RZ ;  /* 0x0000000813137810 */ /* 0x000fc60007ffe0ff */
[----:B----4-:R-:W-:Y:S01]  /*03d0*/  FFMA R27, R27, R8, R22 ;  /* 0x000000081b1b7223 */ /* 0x010fe20000000016 */
[----:B------:R-:W-:Y:S02]  /*03e0*/  ISETP.NE.AND P1, PT, R19, RZ, PT ;  /* 0x000000ff1300720c */ /* 0x000fe40003f25270 */
[----:B------:R-:W-:Y:S02]  /*03f0*/  LEA R20, R23, R20, 0x3 ;  /* 0x0000001417147211 */ /* 0x000fe400078e18ff */
[----:B------:R-:W-:Y:S01]  /*0400*/  IADD3 R16, PT, PT, R16, 0x8, RZ ;  /* 0x0000000810107810 */ /* 0x000fe20007ffe0ff */
[----:B--2---:R-:W-:-:S04]  /*0410*/  FFMA R27, R26, R29, R27 ;  /* 0x0000001d1a1b7223 */ /* 0x004fc8000000001b */
[----:B------:R-:W-:-:S04]  /*0420*/  FFMA R4, R4, R5, R27 ;  /* 0x0000000504047223 */ /* 0x000fc8000000001b */
[----:B-----5:R-:W-:-:S04]  /*0430*/  FFMA R4, R11, R28, R4 ;  /* 0x0000001c0b047223 */ /* 0x020fc80000000004 */
[----:B------:R-:W-:-:S04]  /*0440*/  FFMA R9, R9, R2, R4 ;  /* 0x0000000209097223 */ /* 0x000fc80000000004 */
[----:B------:R-:W-:Y:S01]  /*0450*/  FFMA R25, R10, R7, R9 ;  /* 0x000000070a197223 */ /* 0x000fe20000000009 */
[----:B------:R-:W-:Y:S06]  /*0460*/  @P1 BRA `(.L_x_7) ;  /* 0xfffffffc00581947 */ /* 0x000fec000383ffff */
.L_x_6:
[----:B------:R-:W-:Y:S05]  /*0470*/  @!P0 BRA `(.L_x_5) ;  /* 0x0000000000e08947 */ /* 0x000fea0003800000 */
[----:B------:R-:W-:Y:S02]  /*0480*/  ISETP.GE.U32.AND P0, PT, R24, 0x4, PT ;  /* 0x000000041800780c */ /* 0x000fe40003f06070 */
[----:B------:R-:W-:-:S04]  /*0490*/  LOP3.LUT R16, R0, 0x3, RZ, 0xc0, !PT ;  /* 0x0000000300107812 */ /* 0x000fc800078ec0ff */
[----:B------:R-:W-:-:S07]  /*04a0*/  ISETP.NE.AND P1, PT, R16, RZ, PT ;  /* 0x000000ff1000720c */ /* 0x000fce0003f25270 */
[----:B------:R-:W-:Y:S06]  /*04b0*/  @!P0 BRA `(.L_x_8) ;  /* 0x00000000005c8947 */ /* 0x000fec0003800000 */
[----:B------:R-:W0:Y:S01]  /*04c0*/  LDC R19, c[0x0][0x3a4] ;  /* 0x0000e900ff137b82 */ /* 0x000e220000000800 */
[----:B------:R-:W-:-:S07]  /*04d0*/  IADD3 R5, PT, PT, R17, R18, RZ ;  /* 0x0000001211057210 */ /* 0x000fce0007ffe0ff */
[----:B------:R-:W1:Y:S08]  /*04e0*/  LDC.64 R8, c[0x0][0x390] ;  /* 0x0000e400ff087b82 */ /* 0x000e700000000a00 */
[----:B------:R-:W2:Y:S01]  /*04f0*/  LDC.64 R2, c[0x0][0x388] ;  /* 0x0000e200ff027b82 */ /* 0x000ea20000000a00 */
[----:B0-----:R-:W-:-:S04]  /*0500*/  IMAD R7, R18, R19, R14 ;  /* 0x0000001312077224 */ /* 0x001fc800078e020e */
[----:B-1----:R-:W-:-:S04]  /*0510*/  IMAD.WIDE R8, R7, 0x4, R8 ;  /* 0x0000000407087825 */ /* 0x002fc800078e0208 */
[----:B------:R-:W-:Y:S02]  /*0520*/  IMAD.WIDE R10, R19, 0x4, R8 ;  /* 0x00000004130a7825 */ /* 0x000fe400078e0208 */
[----:B------:R-:W3:Y:S02]  /*0530*/  LDG.E R8, desc[UR6][R8.64] ;  /* 0x0000000608087981 */ /* 0x000ee4000c1e1900 */
[----:B--2---:R-:W-:-:S04]  /*0540*/  IMAD.WIDE R2, R5, 0x4, R2 ;  /* 0x0000000405027825 */ /* 0x004fc800078e0202 */
[C---:B------:R-:W-:Y:S01]  /*0550*/  IMAD.WIDE R4, R19.reuse, 0x4, R10 ;  /* 0x0000000413047825 */ /* 0x040fe200078e020a */
[----:B------:R-:W3:Y:S04]  /*0560*/  LDG.E R12, desc[UR6][R2.64] ;  /* 0x00000006020c7981 */ /* 0x000ee8000c1e1900 */
[----:B------:R-:W2:Y:S01]  /*0570*/  LDG.E R10, desc[UR6][R10.64] ;  /* 0x000000060a0a7981 */ /* 0x000ea2000c1e1900 */
[----:B------:R-:W-:-:S03]  /*0580*/  IMAD.WIDE R6, R19, 0x4, R4 ;  /* 0x0000000413067825 */ /* 0x000fc600078e0204 */
[----:B------:R-:W2:Y:S04]  /*0590*/  LDG.E R13, desc[UR6][R2.64+0x4] ;  /* 0x00000406020d7981 */ /* 0x000ea8000c1e1900 */
[----:B------:R-:W4:Y:S04]  /*05a0*/  LDG.E R20, desc[UR6][R4.64] ;  /* 0x0000000604147981 */ /* 0x000f28000c1e1900 */
[----:B------:R-:W4:Y:S04]  /*05b0*/  LDG.E R19, desc[UR6][R2.64+0x8] ;  /* 0x0000080602137981 */ /* 0x000f28000c1e1900 */
[----:B------:R-:W5:Y:S04]  /*05c0*/  LDG.E R21, desc[UR6][R2.64+0xc] ;  /* 0x00000c0602157981 */ /* 0x000f68000c1e1900 */
[----:B------:R-:W5:Y:S01]  /*05d0*/  LDG.E R6, desc[UR6][R6.64] ;  /* 0x0000000606067981 */ /* 0x000f62000c1e1900 */
[----:B------:R-:W-:Y:S01]  /*05e0*/  IADD3 R18, PT, PT, R18, 0x4, RZ ;  /* 0x0000000412127810 */ /* 0x000fe20007ffe0ff */
[----:B---3--:R-:W-:-:S04]  /*05f0*/  FFMA R12, R12, R8, R25 ;  /* 0x000000080c0c7223 */ /* 0x008fc80000000019 */
[----:B--2---:R-:W-:-:S04]  /*0600*/  FFMA R12, R13, R10, R12 ;  /* 0x0000000a0d0c7223 */ /* 0x004fc8000000000c */
[----:B----4-:R-:W-:-:S04]  /*0610*/  FFMA R12, R19, R20, R12 ;  /* 0x00000014130c7223 */ /* 0x010fc8000000000c */
[----:B-----5:R-:W-:-:S07]  /*0620*/  FFMA R25, R21, R6, R12 ;  /* 0x0000000615197223 */ /* 0x020fce000000000c */
.L_x_8:
[----:B------:R-:W-:Y:S05]  /*0630*/  @!P1 BRA `(.L_x_5) ;  /* 0x0000000000709947 */ /* 0x000fea0003800000 */
[----:B------:R-:W-:Y:S02]  /*0640*/  ISETP.NE.AND P0, PT, R16, 0x1, PT ;  /* 0x000000011000780c */ /* 0x000fe40003f05270 */
[----:B------:R-:W-:-:S04]  /*0650*/  LOP3.LUT R0, R0, 0x1, RZ, 0xc0, !PT ;  /* 0x0000000100007812 */ /* 0x000fc800078ec0ff */
[----:B------:R-:W-:-:S07]  /*0660*/  ISETP.NE.U32.AND P1, PT, R0, 0x1, PT ;  /* 0x000000010000780c */ /* 0x000fce0003f25070 */
[----:B------:R-:W0:Y:S01]  /*0670*/  @P0 LDC R13, c[0x0][0x3a4] ;  /* 0x0000e900ff0d0b82 */ /* 0x000e220000000800 */
[----:B------:R-:W-:-:S07]  /*0680*/  @P0 IADD3 R9, PT, PT, R17, R18, RZ ;  /* 0x0000001211090210 */ /* 0x000fce0007ffe0ff */
[----:B------:R-:W1:Y:S08]  /*0690*/  @P0 LDC.64 R10, c[0x0][0x390] ;  /* 0x0000e400ff0a0b82 */ /* 0x000e700000000a00 */
[----:B------:R-:W2:Y:S08]  /*06a0*/  @P0 LDC.64 R6, c[0x0][0x388] ;  /* 0x0000e200ff060b82 */ /* 0x000eb00000000a00 */
[----:B------:R-:W3:Y:S01]  /*06b0*/  @!P1 LDC R21, c[0x0][0x3a4] ;  /* 0x0000e900ff159b82 */ /* 0x000ee20000000800 */
[C---:B0-----:R-:W-:Y:S01]  /*06c0*/  @P0 IMAD R19, R18.reuse, R13, R14 ;  /* 0x0000000d12130224 */ /* 0x041fe200078e020e */
[----:B------:R-:W-:-:S04]  /*06d0*/  @P0 IADD3 R18, PT, PT, R18, 0x2, RZ ;  /* 0x0000000212120810 */ /* 0x000fc80007ffe0ff */
[----:B------:R-:W-:Y:S02]  /*06e0*/  @!P1 IADD3 R17, PT, PT, R17, R18, RZ ;  /* 0x0000001211119210 */ /* 0x000fe40007ffe0ff */
[----:B------:R-:W0:Y:S01]  /*06f0*/  @!P1 LDC.64 R4, c[0x0][0x388] ;  /* 0x0000e200ff049b82 */ /* 0x000e220000000a00 */
[----:B-1----:R-:W-:-:S05]  /*0700*/  @P0 IMAD.WIDE R10, R19, 0x4, R10 ;  /* 0x00000004130a0825 */ /* 0x002fca00078e020a */
[----:B------:R-:W4:Y:S02]  /*0710*/  @P0 LDG.E R12, desc[UR6][R10.64] ;  /* 0x000000060a0c0981 */ /* 0x000f24000c1e1900 */
[----:B------:R-:W1:Y:S01]  /*0720*/  @!P1 LDC.64 R2, c[0x0][0x390] ;  /* 0x0000e400ff029b82 */ /* 0x000e620000000a00 */
[----:B--2---:R-:W-:-:S04]  /*0730*/  @P0 IMAD.WIDE R6, R9, 0x4, R6 ;  /* 0x0000000409060825 */ /* 0x004fc800078e0206 */
[----:B------:R-:W-:Y:S01]  /*0740*/  @P0 IMAD.WIDE R8, R13, 0x4, R10 ;  /* 0x000000040d080825 */ /* 0x000fe200078e020a */
[----:B------:R-:W4:Y:S03]  /*0750*/  @P0 LDG.E R0, desc[UR6][R6.64] ;  /* 0x0000000606000981 */ /* 0x000f26000c1e1900 */
[----:B---3--:R-:W-:Y:S01]  /*0760*/  @!P1 IMAD R13, R18, R21, R14 ;  /* 0x00000015120d9224 */ /* 0x008fe200078e020e */
[----:B------:R-:W2:Y:S04]  /*0770*/  @P0 LDG.E R19, desc[UR6][R6.64+0x4] ;  /* 0x0000040606130981 */ /* 0x000ea8000c1e1900 */
[----:B------:R-:W2:Y:S01]  /*0780*/  @P0 LDG.E R8, desc[UR6][R8.64] ;  /* 0x0000000608080981 */ /* 0x000ea2000c1e1900 */
[----:B0-----:R-:W-:-:S06]  /*0790*/  @!P1 IMAD.WIDE R4, R17, 0x4, R4 ;  /* 0x0000000411049825 */ /* 0x001fcc00078e0204 */
[----:B------:R-:W3:Y:S01]  /*07a0*/  @!P1 LDG.E R4, desc[UR6][R4.64] ;  /* 0x0000000604049981 */ /* 0x000ee2000c1e1900 */
[----:B-1----:R-:W-:-:S06]  /*07b0*/  @!P1 IMAD.WIDE R2, R13, 0x4, R2 ;  /* 0x000000040d029825 */ /* 0x002fcc00078e0202 */
[----:B------:R-:W3:Y:S01]  /*07c0*/  @!P1 LDG.E R2, desc[UR6][R2.64] ;  /* 0x0000000602029981 */ /* 0x000ee2000c1e1900 */
[----:B----4-:R-:W-:-:S04]  /*07d0*/  @P0 FFMA R0, R0, R12, R25 ;  /* 0x0000000c00000223 */ /* 0x010fc80000000019 */
[----:B--2---:R-:W-:-:S04]  /*07e0*/  @P0 FFMA R25, R19, R8, R0 ;  /* 0x0000000813190223 */ /* 0x004fc80000000000 */
[----:B---3--:R-:W-:-:S07]  /*07f0*/  @!P1 FFMA R25, R4, R2, R25 ;  /* 0x0000000204199223 */ /* 0x008fce0000000019 */
.L_x_5:
[----:B------:R-:W0:Y:S01]  /*0800*/  LDC.64 R2, c[0x0][0x380] ;  /* 0x0000e000ff027b82 */ /* 0x000e220000000a00 */
[----:B------:R-:W1:Y:S02]  /*0810*/  LDCU UR4, c[0x0][0x3a4] ;  /* 0x00007480ff0477ac */ /* 0x000e640008000800 */
[----:B-1----:R-:W-:-:S04]  /*0820*/  IMAD R15, R15, UR4, R14 ;  /* 0x000000040f0f7c24 */ /* 0x002fc8000f8e020e */
[----:B0-----:R-:W-:-:S05]  /*0830*/  IMAD.WIDE R2, R15, 0x4, R2 ;  /* 0x000000040f027825 */ /* 0x001fca00078e0202 */
[----:B------:R-:W-:Y:S01]  /*0840*/  STG.E desc[UR6][R2.64], R25 ;  /* 0x0000001902007986 */ /* 0x000fe2000c101906 */
[----:B------:R-:W-:Y:S05]  /*0850*/  EXIT ;  /* 0x000000000000794d */ /* 0x000fea0003800000 */
.L_x_9:
        /* <DEDUP_REMOVED lines=10> */
.L_x_16:


//--------------------- .text._Z13MatMultKernelPfS_S_iiii --------------------------
	.section	.text._Z13MatMultKernelPfS_S_iiii,"ax",@progbits
	.align	128
        .global         _Z13MatMultKernelPfS_S_iiii
        .type           _Z13MatMultKernelPfS_S_iiii,@function
        .size           _Z13MatMultKernelPfS_S_iiii,(.L_x_17 - _Z13MatMultKernelPfS_S_iiii)
        .other          _Z13MatMultKernelPfS_S_iiii,@"STO_CUDA_ENTRY STV_DEFAULT"
_Z13MatMultKernelPfS_S_iiii:
.text._Z13MatMultKernelPfS_S_iiii:
[----:B------:R-:W-:Y:S08]  /*0000*/  LDC R1, c[0x0][0x37c] ;  /* 0x0000df00ff017b82 */ /* 0x000ff00000000800 */
[----:B------:R-:W0:Y:S01]  /*0010*/  LDC R15, c[0x0][0x3a4] ;  /* 0x0000e900ff0f7b82 */ /* 0x000e220000000800 */
[----:B------:R-:W1:Y:S01]  /*0020*/  S2R R5, SR_TID.X ;  /* 0x0000000000057919 */ /* 0x000e620000002100 */
[----:B------:R-:W2:Y:S01]  /*0030*/  LDCU.64 UR6, c[0x0][0x358] ;  /* 0x00006b00ff0677ac */ /* 0x000ea20008000a00 */
[----:B------:R-:W-:-:S05]  /*0040*/  MOV R26, RZ ;  /* 0x000000ff001a7202 */ /* 0x000fca0000000f00 */
[----:B------:R-:W1:Y:S08]  /*0050*/  S2UR UR4, SR_CTAID.X ;  /* 0x00000000000479c3 */ /* 0x000e700000002500 */
[----:B------:R-:W1:Y:S01]  /*0060*/  LDC R16, c[0x0][0x360] ;  /* 0x0000d800ff107b82 */ /* 0x000e620000000800 */
[----:B0-----:R-:W-:-:S04]  /*0070*/  IABS R7, R15 ;  /* 0x0000000f00077213 */ /* 0x001fc80000000000 */
[----:B------:R-:W0:Y:S01]  /*0080*/  I2F.RP R0, R7 ;  /* 0x0000000700007306 */ /* 0x000e220000209400 */
[----:B-1----:R-:W-:-:S07]  /*0090*/  IMAD R16, R16, UR4, R5 ;  /* 0x0000000410107c24 */ /* 0x002fce000f8e0205 */
[----:B0-----:R-:W0:Y:S02]  /*00a0*/  MUFU.RCP R0, R0 ;  /* 0x0000000000007308 */ /* 0x001e240000001000 */
[----:B0-----:R-:W-:Y:S02]  /*00b0*/  IADD3 R2, PT, PT, R0, 0xffffffe, RZ ;  /* 0x0ffffffe00027810 */ /* 0x001fe40007ffe0ff */
[----:B------:R-:W-:-:S04]  /*00c0*/  IABS R0, R16 ;  /* 0x0000001000007213 */ /* 0x000fc80000000000 */
[----:B------:R0:W1:Y:S02]  /*00d0*/  F2I.FTZ.U32.TRUNC.NTZ R3, R2 ;  /* 0x0000000200037305 */ /* 0x000064000021f000 */
[----:B0-----:R-:W-:Y:S01]  /*00e0*/  HFMA2 R2, -RZ, RZ, 0, 0 ;  /* 0x00000000ff027431 */ /* 0x001fe200000001ff */
[----:B-1----:R-:W-:-:S05]  /*00f0*/  IADD3 R4, PT, PT, RZ, -R3, RZ ;  /* 0x80000003ff047210 */ /* 0x002fca0007ffe0ff */
[----:B------:R-:W-:-:S04]  /*0100*/  IMAD R5, R4, R7, RZ ;  /* 0x0000000704057224 */ /* 0x000fc800078e02ff */
[----:B------:R-:W-:Y:S01]  /*0110*/  IMAD.HI.U32 R3, R3, R5, R2 ;  /* 0x0000000503037227 */ /* 0x000fe200078e0002 */
[----:B------:R-:W-:-:S04]  /*0120*/  LOP3.LUT R2, R16, R15, RZ, 0x3c, !PT ;  /* 0x0000000f10027212 */ /* 0x000fc800078e3cff */
[----:B------:R-:W-:Y:S01]  /*0130*/  ISETP.GE.AND P1, PT, R2, RZ, PT ;  /* 0x000000ff0200720c */ /* 0x000fe20003f26270 */
[----:B------:R-:W-:-:S05]  /*0140*/  IMAD.HI.U32 R14, R3, R0, RZ ;  /* 0x00000000030e7227 */ /* 0x000fca00078e00ff */
[----:B------:R-:W-:-:S05]  /*0150*/  IADD3 R3, PT, PT, -R14, RZ, RZ ;  /* 0x000000ff0e037210 */ /* 0x000fca0007ffe1ff */
[----:B------:R-:W-:-:S05]  /*0160*/  IMAD R0, R7, R3, R0 ;  /* 0x0000000307007224 */ /* 0x000fca00078e0200 */
[----:B------:R-:W-:-:S13]  /*0170*/  ISETP.GT.U32.AND P2, PT, R7, R0, PT ;  /* 0x000000000700720c */ /* 0x000fda0003f44070 */
[-C--:B------:R-:W-:Y:S02]  /*0180*/  @!P2 IADD3 R0, PT, PT, R0, -R7.reuse, RZ ;  /* 0x800000070000a210 */ /* 0x080fe40007ffe0ff */
[----:B------:R-:W-:Y:S02]  /*0190*/  @!P2 IADD3 R14, PT, PT, R14, 0x1, RZ ;  /* 0x000000010e0ea810 */ /* 0x000fe40007ffe0ff */
[----:B------:R-:W-:Y:S02]  /*01a0*/  ISETP.GE.U32.AND P0, PT, R0, R7, PT ;  /* 0x000000070000720c */ /* 0x000fe40003f06070 */
[----:B------:R-:W0:Y:S01]  /*01b0*/  LDC R0, c[0x0][0x39c] ;  /* 0x0000e700ff007b82 */ /* 0x000e220000000800 */
[----:B------:R-:W-:-:S10]  /*01c0*/  ISETP.NE.AND P2, PT, R15, RZ, PT ;  /* 0x000000ff0f00720c */ /* 0x000fd40003f45270 */
[----:B------:R-:W-:-:S04]  /*01d0*/  @P0 IADD3 R14, PT, PT, R14, 0x1, RZ ;  /* 0x000000010e0e0810 */ /* 0x000fc80007ffe0ff */
[----:B------:R-:W-:Y:S02]  /*01e0*/  @!P1 IADD3 R14, PT, PT, -R14, RZ, RZ ;  /* 0x000000ff0e0e9210 */ /* 0x000fe40007ffe1ff */
[----:B------:R-:W-:-:S04]  /*01f0*/  @!P2 LOP3.LUT R14, RZ, R15, RZ, 0x33, !PT ;  /* 0x0000000fff0ea212 */ /* 0x000fc800078e33ff */
[----:B------:R-:W-:Y:S02]  /*0200*/  IADD3 R2, PT, PT, -R14, RZ, RZ ;  /* 0x000000ff0e027210 */ /* 0x000fe40007ffe1ff */
[----:B0-----:R-:W-:-:S03]  /*0210*/  ISETP.GE.AND P0, PT, R0, 0x1, PT ;  /* 0x000000010000780c */ /* 0x001fc60003f06270 */
[----:B------:R-:W-:-:S10]  /*0220*/  IMAD R16, R15, R2, R16 ;  /* 0x000000020f107224 */ /* 0x000fd400078e0210 */
[----:B--2---:R-:W-:Y:S05]  /*0230*/  @!P0 BRA `(.L_x_10) ;  /* 0x0000000400b88947 */ /* 0x004fea0003800000 */
[----:B------:R-:W-:Y:S01]  /*0240*/  ISETP.GE.U32.AND P0, PT, R0, 0x8, PT ;  /* 0x000000080000780c */ /* 0x000fe20003f06070 */
[----:B------:R-:W-:Y:S01]  /*0250*/  IMAD R18, R14, R0, RZ ;  /* 0x000000000e127224 */ /* 0x000fe200078e02ff */
[----:B------:R-:W-:Y:S02]  /*0260*/  LOP3.LUT R25, R0, 0x7, RZ, 0xc0, !PT ;  /* 0x0000000700197812 */ /* 0x000fe400078ec0ff */
[----:B------:R-:W-:Y:S02]  /*0270*/  MOV R26, RZ ;  /* 0x000000ff001a7202 */ /* 0x000fe40000000f00 */
[----:B------:R-:W-:Y:S02]  /*0280*/  ISETP.NE.AND P1, PT, R25, RZ, PT ;  /* 0x000000ff1900720c */ /* 0x000fe40003f25270 */
[----:B------:R-:W-:-:S05]  /*0290*/  MOV R19, RZ ;  /* 0x000000ff00137202 */ /* 0x000fca0000000f00 */
[----:B------:R-:W-:Y:S06]  /*02a0*/  @!P0 BRA `(.L_x_11) ;  /* 0x0000000000c48947 */ /* 0x000fec0003800000 */
[----:B------:R-:W0:Y:S01]  /*02b0*/  LDCU.64 UR4, c[0x0][0x388] ;  /* 0x00007100ff0477ac */ /* 0x000e220008000a00 */
[----:B------:R-:W-:Y:S01]  /*02c0*/  LOP3.LUT R19, R0, 0x7ffffff8, RZ, 0xc0, !PT ;  /* 0x7ffffff800137812 */ /* 0x000fe200078ec0ff */
[----:B------:R-:W-:Y:S01]  /*02d0*/  HFMA2 R26, -RZ, RZ, 0, 0 ;  /* 0x00000000ff1a7431 */ /* 0x000fe200000001ff */
[----:B------:R-:W-:Y:S02]  /*02e0*/  MOV R17, R18 ;  /* 0x0000001200117202 */ /* 0x000fe40000000f00 */
[----:B------:R-:W-:Y:S02]  /*02f0*/  MOV R22, R16 ;  /* 0x0000001000167202 */ /* 0x000fe40000000f00 */
[----:B------:R-:W-:Y:S01]  /*0300*/  IADD3 R20, PT, PT, -R19, RZ, RZ ;  /* 0x000000ff13147210 */ /* 0x000fe20007ffe1ff */
[----:B0-----:R-:W-:-:S04]  /*0310*/  UIADD3 UR4, UP0, UPT, UR4, 0x10, URZ ;  /* 0x0000001004047890 */ /* 0x001fc8000ff1e0ff */
[----:B------:R-:W-:-:S12]  /*0320*/  UIADD3.X UR5, UPT, UPT, URZ, UR5, URZ, UP0, !UPT ;  /* 0x00000005ff057290 */ /* 0x000fd800087fe4ff */
.L_x_12:
[----:B------:R-:W0:Y:S01]  /*0330*/  LDC.64 R12, c[0x0][0x390] ;  /* 0x0000e400ff0c7b82 */ /* 0x000e220000000a00 */
[----:B------:R-:W-:Y:S02]  /*0340*/  MOV R2, UR4 ;  /* 0x0000000400027c02 */ /* 0x000fe40008000f00 */
[----:B------:R-:W-:-:S03]  /*0350*/  MOV R3, UR5 ;  /* 0x0000000500037c02 */ /* 0x000fc60008000f00 */
[----:B------:R-:W-:-:S05]  /*0360*/  IMAD.WIDE R2, R17, 0x4, R2 ;  /* 0x0000000411027825 */ /* 0x000fca00078e0202 */
[----:B------:R-:W2:Y:S04]  /*0370*/  LDG.E R21, desc[UR6][R2.64+-0x10] ;  /* 0xfffff00602157981 */ /* 0x000ea8000c1e1900 */
[----:B------:R-:W3:Y:S04]  /*0380*/  LDG.E R23, desc[UR6][R2.64+-0xc] ;  /* 0xfffff40602177981 */ /* 0x000ee8000c1e1900 */
[----:B------:R-:W4:Y:S01]  /*0390*/  LDG.E R29, desc[UR6][R2.64+-0x8] ;  /* 0xfffff806021d7981 */ /* 0x000f22000c1e1900 */
[----:B0-----:R-:W-:-:S05]  /*03a0*/  IMAD.WIDE R12, R22, 0x4, R12 ;  /* 0x00000004160c7825 */ /* 0x001fca00078e020c */
[----:B------:R0:W2:Y:S01]  /*03b0*/  LDG.E R24, desc[UR6][R12.64] ;  /* 0x000000060c187981 */ /* 0x0000a2000c1e1900 */
[----:B------:R-:W-:-:S04]  /*03c0*/  IMAD.WIDE R10, R15, 0x4, R12 ;  /* 0x000000040f0a7825 */ /* 0x000fc800078e020c */
[C---:B------:R-:W-:Y:S02]  /*03d0*/  IMAD.WIDE R4, R15.reuse, 0x4, R10 ;  /* 0x000000040f047825 */ /* 0x040fe400078e020a */
[----:B------:R-:W3:Y:S02]  /*03e0*/  LDG.E R10, desc[UR6][R10.64] ;  /* 0x000000060a0a7981 */ /* 0x000ee4000c1e1900 */
[C---:B------:R-:W-:Y:S02]  /*03f0*/  IMAD.WIDE R6, R15.reuse, 0x4, R4 ;  /* 0x000000040f067825 */ /* 0x040fe400078e0204 */
[----:B------:R1:W4:Y:S02]  /*0400*/  LDG.E R28, desc[UR6][R4.64] ;  /* 0x00000006041c7981 */ /* 0x000324000c1e1900 */
[C---:B------:R-:W-:Y:S02]  /*0410*/  IMAD.WIDE R8, R15.reuse, 0x4, R6 ;  /* 0x000000040f087825 */ /* 0x040fe400078e0206 */
[----:B------:R-:W5:Y:S02]  /*0420*/  LDG.E R6, desc[UR6][R6.64] ;  /* 0x0000000606067981 */ /* 0x000f64000c1e1900 */
[----:B0-----:R-:W-:-:S05]  /*0430*/  IMAD.WIDE R12, R15, 0x4, R8 ;  /* 0x000000040f0c7825 */ /* 0x001fca00078e0208 */
[----:B------:R-:W5:Y:S04]  /*0440*/  LDG.E R11, desc[UR6][R12.64] ;  /* 0x000000060c0b7981 */ /* 0x000f68000c1e1900 */
[----:B------:R-:W5:Y:S04]  /*0450*/  LDG.E R7, desc[UR6][R8.64] ;  /* 0x0000000608077981 */ /* 0x000f68000c1e1900 */
[----:B------:R-:W5:Y:S04]  /*0460*/  LDG.E R9, desc[UR6][R2.64+-0x4] ;  /* 0xfffffc0602097981 */ /* 0x000f68000c1e1900 */
[----:B------:R-:W5:Y:S01]  /*0470*/  LDG.E R8, desc[UR6][R2.64+0x8] ;  /* 0x0000080602087981 */ /* 0x000f62000c1e1900 */
[----:B--2---:R-:W-:Y:S01]  /*0480*/  FFMA R24, R21, R24, R26 ;  /* 0x0000001815187223 */ /* 0x004fe2000000001a */
[----:B------:R-:W-:-:S02]  /*0490*/  IMAD.WIDE R26, R15, 0x4, R12 ;  /* 0x000000040f1a7825 */ /* 0x000fc400078e020c */
[----:B------:R-:W2:Y:S04]  /*04a0*/  LDG.E R21, desc[UR6][R2.64] ;  /* 0x0000000602157981 */ /* 0x000ea8000c1e1900 */
[----:B------:R-:W2:Y:S01]  /*04b0*/  LDG.E R12, desc[UR6][R2.64+0x4] ;  /* 0x00000406020c7981 */ /* 0x000ea2000c1e1900 */
[----:B-1----:R-:W-:-:S03]  /*04c0*/  IMAD.WIDE R4, R15, 0x4, R26 ;  /* 0x000000040f047825 */ /* 0x002fc600078e021a */
[----:B------:R-:W2:Y:S04]  /*04d0*/  LDG.E R13, desc[UR6][R2.64+0xc] ;  /* 0x00000c06020d7981 */ /* 0x000ea8000c1e1900 */
[----:B------:R-:W2:Y:S04]  /*04e0*/  LDG.E R4, desc[UR6][R4.64] ;  /* 0x0000000604047981 */ /* 0x000ea8000c1e1900 */
[----:B------:R-:W2:Y:S01]  /*04f0*/  LDG.E R3, desc[UR6][R26.64] ;  /* 0x000000061a037981 */ /* 0x000ea2000c1e1900 */
[----:B---3--:R-:W-:Y:S01]  /*0500*/  FFMA R10, R23, R10, R24 ;  /* 0x0000000a170a7223 */ /* 0x008fe20000000018 */
[----:B------:R-:W-:-:S03]  /*0510*/  IADD3 R20, PT, PT, R20, 0x8, RZ ;  /* 0x0000000814147810 */ /* 0x000fc60007ffe0ff */
[----:B----4-:R-:W-:Y:S01]  /*0520*/  FFMA R10, R29, R28, R10 ;  /* 0x0000001c1d0a7223 */ /* 0x010fe2000000000a */
[----:B------:R-:W-:Y:S02]  /*0530*/  ISETP.NE.AND P0, PT, R20, RZ, PT ;  /* 0x000000ff1400720c */ /* 0x000fe40003f05270 */
[----:B------:R-:W-:Y:S01]  /*0540*/  LEA R22, R15, R22, 0x3 ;  /* 0x000000160f167211 */ /* 0x000fe200078e18ff */
[----:B-----5:R-:W-:Y:S01]  /*0550*/  FFMA R6, R9, R6, R10 ;  /* 0x0000000609067223 */ /* 0x020fe2000000000a */
[----:B------:R-:W-:-:S03]  /*0560*/  IADD3 R17, PT, PT, R17, 0x8, RZ ;  /* 0x0000000811117810 */ /* 0x000fc60007ffe0ff */
[----:B--2---:R-:W-:-:S04]  /*0570*/  FFMA R7, R21, R7, R6 ;  /* 0x0000000715077223 */ /* 0x004fc80000000006 */
[----:B------:R-:W-:-:S04]  /*0580*/  FFMA R7, R12, R11, R7 ;  /* 0x0000000b0c077223 */ /* 0x000fc80000000007 */
[----:B------:R-:W-:-:S04]  /*0590*/  FFMA R8, R8, R3, R7 ;  /* 0x0000000308087223 */ /* 0x000fc80000000007 */
[----:B------:R-:W-:Y:S01]  /*05a0*/  FFMA R26, R13, R4, R8 ;  /* 0x000000040d1a7223 */ /* 0x000fe20000000008 */
[----:B------:R-:W-:Y:S06]  /*05b0*/  @P0 BRA `(.L_x_12) ;  /* 0xfffffffc005c0947 */ /* 0x000fec000383ffff */
.L_x_11:
[----:B------:R-:W-:Y:S05]  /*05c0*/  @!P1 BRA `(.L_x_10) ;  /* 0x0000000000d49947 */ /* 0x000fea0003800000 */
[----:B------:R-:W-:Y:S02]  /*05d0*/  ISETP.GE.U32.AND P0, PT, R25, 0x4, PT ;  /* 0x000000041900780c */ /* 0x000fe40003f06070 */
[----:B------:R-:W-:-:S04]  /*05e0*/  LOP3.LUT R17, R0, 0x3, RZ, 0xc0, !PT ;  /* 0x0000000300117812 */ /* 0x000fc800078ec0ff */
[----:B------:R-:W-:-:S07]  /*05f0*/  ISETP.NE.AND P1, PT, R17, RZ, PT ;  /* 0x000000ff1100720c */ /* 0x000fce0003f25270 */
[----:B------:R-:W-:Y:S06]  /*0600*/  @!P0 BRA `(.L_x_13) ;  /* 0x0000000000588947 */ /* 0x000fec0003800000 */
[----:B------:R-:W0:Y:S01]  /*0610*/  LDC.64 R8, c[0x0][0x390] ;  /* 0x0000e400ff087b82 */ /* 0x000e220000000a00 */
[----:B------:R-:W-:Y:S01]  /*0620*/  IMAD R7, R19, R15, R16 ;  /* 0x0000000f13077224 */ /* 0x000fe200078e0210 */
[----:B------:R-:W-:-:S06]  /*0630*/  IADD3 R5, PT, PT, R18, R19, RZ ;  /* 0x0000001312057210 */ /* 0x000fcc0007ffe0ff */
[----:B------:R-:W1:Y:S01]  /*0640*/  LDC.64 R2, c[0x0][0x388] ;  /* 0x0000e200ff027b82 */ /* 0x000e620000000a00 */
[----:B0-----:R-:W-:-:S04]  /*0650*/  IMAD.WIDE R8, R7, 0x4, R8 ;  /* 0x0000000407087825 */ /* 0x001fc800078e0208 */
[----:B------:R-:W-:Y:S02]  /*0660*/  IMAD.WIDE R10, R15, 0x4, R8 ;  /* 0x000000040f0a7825 */ /* 0x000fe400078e0208 */
[----:B------:R-:W2:Y:S02]  /*0670*/  LDG.E R8, desc[UR6][R8.64] ;  /* 0x0000000608087981 */ /* 0x000ea4000c1e1900 */
[----:B-1----:R-:W-:-:S04]  /*0680*/  IMAD.WIDE R2, R5, 0x4, R2 ;  /* 0x0000000405027825 */ /* 0x002fc800078e0202 */
[C---:B------:R-:W-:Y:S01]  /*0690*/  IMAD.WIDE R4, R15.reuse, 0x4, R10 ;  /* 0x000000040f047825 */ /* 0x040fe200078e020a */
[----:B------:R-:W2:Y:S04]  /*06a0*/  LDG.E R13, desc[UR6][R2.64] ;  /* 0x00000006020d7981 */ /* 0x000ea8000c1e1900 */
[----:B------:R-:W3:Y:S01]  /*06b0*/  LDG.E R10, desc[UR6][R10.64] ;  /* 0x000000060a0a7981 */ /* 0x000ee2000c1e1900 */
[----:B------:R-:W-:-:S03]  /*06c0*/  IMAD.WIDE R6, R15, 0x4, R4 ;  /* 0x000000040f067825 */ /* 0x000fc600078e0204 */
[----:B------:R-:W3:Y:S04]  /*06d0*/  LDG.E R12, desc[UR6][R2.64+0x4] ;  /* 0x00000406020c7981 */ /* 0x000ee8000c1e1900 */
[----:B------:R-:W4:Y:S04]  /*06e0*/  LDG.E R20, desc[UR6][R4.64] ;  /* 0x0000000604147981 */ /* 0x000f28000c1e1900 */
[----:B------:R-:W4:Y:S04]  /*06f0*/  LDG.E R21, desc[UR6][R2.64+0x8] ;  /* 0x0000080602157981 */ /* 0x000f28000c1e1900 */
[----:B------:R-:W5:Y:S04]  /*0700*/  LDG.E R23, desc[UR6][R2.64+0xc] ;  /* 0x00000c0602177981 */ /* 0x000f68000c1e1900 */
[----:B------:R-:W5:Y:S01]  /*0710*/  LDG.E R6, desc[UR6][R6.64] ;  /* 0x0000000606067981 */ /* 0x000f62000c1e1900 */
[----:B------:R-:W-:Y:S01]  /*0720*/  IADD3 R19, PT, PT, R19, 0x4, RZ ;  /* 0x0000000413137810 */ /* 0x000fe20007ffe0ff */
[----:B--2---:R-:W-:-:S04]  /*0730*/  FFMA R13, R13, R8, R26 ;  /* 0x000000080d0d7223 */ /* 0x004fc8000000001a */
[----:B---3--:R-:W-:-:S04]  /*0740*/  FFMA R12, R12, R10, R13 ;  /* 0x0000000a0c0c7223 */ /* 0x008fc8000000000d */
[----:B----4-:R-:W-:-:S04]  /*0750*/  FFMA R12, R21, R20, R12 ;  /* 0x00000014150c7223 */ /* 0x010fc8000000000c */
[----:B-----5:R-:W-:-:S07]  /*0760*/  FFMA R26, R23, R6, R12 ;  /* 0x00000006171a7223 */ /* 0x020fce000000000c */
.L_x_13:
[----:B------:R-:W-:Y:S05]  /*0770*/  @!P1 BRA `(.L_x_10) ;  /* 0x0000000000689947 */ /* 0x000fea0003800000 */
[----:B------:R-:W-:Y:S02]  /*0780*/  ISETP.NE.AND P0, PT, R17, 0x1, PT ;  /* 0x000000011100780c */ /* 0x000fe40003f05270 */
[----:B------:R-:W-:-:S04]  /*0790*/  LOP3.LUT R0, R0, 0x1, RZ, 0xc0, !PT ;  /* 0x0000000100007812 */ /* 0x000fc800078ec0ff */
[----:B------:R-:W-:-:S07]  /*07a0*/  ISETP.NE.U32.AND P1, PT, R0, 0x1, PT ;  /* 0x000000010000780c */ /* 0x000fce0003f25070 */
[----:B------:R-:W0:Y:S01]  /*07b0*/  @P0 LDC.64 R8, c[0x0][0x390] ;  /* 0x0000e400ff080b82 */ /* 0x000e220000000a00 */
[C---:B------:R-:W-:Y:S01]  /*07c0*/  @P0 IMAD R13, R19.reuse, R15, R16 ;  /* 0x0000000f130d0224 */ /* 0x040fe200078e0210 */
[----:B------:R-:W-:Y:S02]  /*07d0*/  @P0 IADD3 R11, PT, PT, R18, R19, RZ ;  /* 0x00000013120b0210 */ /* 0x000fe40007ffe0ff */
[----:B------:R-:W-:-:S04]  /*07e0*/  @P0 IADD3 R19, PT, PT, R19, 0x2, RZ ;  /* 0x0000000213130810 */ /* 0x000fc80007ffe0ff */
[----:B------:R-:W1:Y:S08]  /*07f0*/  @P0 LDC.64 R6, c[0x0][0x388] ;  /* 0x0000e200ff060b82 */ /* 0x000e700000000a00 */
[----:B------:R-:W2:Y:S08]  /*0800*/  @!P1 LDC.64 R4, c[0x0][0x388] ;  /* 0x0000e200ff049b82 */ /* 0x000eb00000000a00 */
[----:B------:R-:W3:Y:S01]  /*0810*/  @!P1 LDC.64 R2, c[0x0][0x390] ;  /* 0x0000e400ff029b82 */ /* 0x000ee20000000a00 */
[----:B0-----:R-:W-:Y:S01]  /*0820*/  @P0 IMAD.WIDE R8, R13, 0x4, R8 ;  /* 0x000000040d080825 */ /* 0x001fe200078e0208 */
[----:B------:R-:W-:-:S03]  /*0830*/  @!P1 IADD3 R13, PT, PT, R18, R19, RZ ;  /* 0x00000013120d9210 */ /* 0x000fc60007ffe0ff */
[----:B------:R-:W-:Y:S01]  /*0840*/  @!P1 IMAD R19, R19, R15, R16 ;  /* 0x0000000f13139224 */ /* 0x000fe200078e0210 */
[----:B------:R-:W4:Y:S01]  /*0850*/  @P0 LDG.E R0, desc[UR6][R8.64] ;  /* 0x0000000608000981 */ /* 0x000f22000c1e1900 */
[----:B-1----:R-:W-:-:S04]  /*0860*/  @P0 IMAD.WIDE R6, R11, 0x4, R6 ;  /* 0x000000040b060825 */ /* 0x002fc800078e0206 */
[----:B------:R-:W-:Y:S01]  /*0870*/  @P0 IMAD.WIDE R10, R15, 0x4, R8 ;  /* 0x000000040f0a0825 */ /* 0x000fe200078e0208 */
[----:B------:R-:W4:Y:S03]  /*0880*/  @P0 LDG.E R17, desc[UR6][R6.64] ;  /* 0x0000000606110981 */ /* 0x000f26000c1e1900 */
[----:B--2---:R-:W-:Y:S01]  /*0890*/  @!P1 IMAD.WIDE R4, R13, 0x4, R4 ;  /* 0x000000040d049825 */ /* 0x004fe200078e0204 */
[----:B------:R-:W2:Y:S04]  /*08a0*/  @P0 LDG.E R21, desc[UR6][R6.64+0x4] ;  /* 0x0000040606150981 */ /* 0x000ea8000c1e1900 */
[----:B------:R-:W2:Y:S01]  /*08b0*/  @P0 LDG.E R10, desc[UR6][R10.64] ;  /* 0x000000060a0a0981 */ /* 0x000ea2000c1e1900 */
[----:B---3--:R-:W-:-:S03]  /*08c0*/  @!P1 IMAD.WIDE R2, R19, 0x4, R2 ;  /* 0x0000000413029825 */ /* 0x008fc600078e0202 */
[----:B------:R-:W3:Y:S04]  /*08d0*/  @!P1 LDG.E R5, desc[UR6][R4.64] ;  /* 0x0000000604059981 */ /* 0x000ee8000c1e1900 */
[----:B------:R-:W3:Y:S01]  /*08e0*/  @!P1 LDG.E R2, desc[UR6][R2.64] ;  /* 0x0000000602029981 */ /* 0x000ee2000c1e1900 */
[----:B----4-:R-:W-:-:S04]  /*08f0*/  @P0 FFMA R0, R17, R0, R26 ;  /* 0x0000000011000223 */ /* 0x010fc8000000001a */
[----:B--2---:R-:W-:-:S04]  /*0900*/  @P0 FFMA R26, R21, R10, R0 ;  /* 0x0000000a151a0223 */ /* 0x004fc80000000000 */
[----:B---3--:R-:W-:-:S07]  /*0910*/  @!P1 FFMA R26, R5, R2, R26 ;  /* 0x00000002051a9223 */ /* 0x008fce000000001a */
.L_x_10:
[----:B------:R-:W0:Y:S01]  /*0920*/  LDC.64 R2, c[0x0][0x380] ;  /* 0x0000e000ff027b82 */ /* 0x000e220000000a00 */
[----:B------:R-:W-:-:S04]  /*0930*/  IMAD R15, R14, R15, R16 ;  /* 0x0000000f0e0f7224 */ /* 0x000fc800078e0210 */
[----:B0-----:R-:W-:-:S05]  /*0940*/  IMAD.WIDE R2, R15, 0x4, R2 ;  /* 0x000000040f027825 */ /* 0x001fca00078e0202 */
[----:B------:R-:W-:Y:S01]  /*0950*/  STG.E desc[UR6][R2.64], R26 ;  /* 0x0000001a02007986 */ /* 0x000fe2000c101906 */
[----:B------:R-:W-:Y:S05]  /*0960*/  EXIT ;  /* 0x000000000000794d */ /* 0x000fea0003800000 */
.L_x_14:
        /* <DEDUP_REMOVED lines=9> */
.L_x_17:


//--------------------- .nv.shared._Z21MatMultKernel2DSharedPfS_S_iiii --------------------------
	.section	.nv.shared._Z21MatMultKernel2DSharedPfS_S_iiii,"aw",@nobits
	.sectionflags	@""
	.align	4
.nv.shared._Z21MatMultKernel2DSharedPfS_S_iiii:
	.zero		1536


//--------------------- .nv.shared.reserved.0     --------------------------
	.section	.nv.shared.reserved.0,"aw",@nobits
	.weak		__nv_reservedSMEM_offset_0_alias
	.size		__nv_reservedSMEM_offset_0_alias, 0, 64
	.other		__nv_reservedSMEM_offset_0_alias,@"STO_CUDA_RESERVED_SHARED STV_DEFAULT"
__nv_reservedSMEM_offset_0_alias:
	.zero		0
	.zero		64


//--------------------- .nv.constant0._Z21MatMultKernel2DSharedPfS_S_iiii --------------------------
	.section	.nv.constant0._Z21MatMultKernel2DSharedPfS_S_iiii,"a",@progbits
	.sectionflags	@""
	.align	4
.nv.constant0._Z21MatMultKernel2DSharedPfS_S_iiii:
	.zero		936


//--------------------- .nv.constant0._Z15MatMultKernel2DPfS_S_iiii --------------------------
	.section	.nv.constant0._Z15MatMultKernel2DPfS_S_iiii,"a",@progbits
	.sectionflags	@""
	.align	4
.nv.constant0._Z15MatMultKernel2DPfS_S_iiii:
	.zero		936


//--------------------- .nv.constant0._Z13MatMultKernelPfS_S_iiii --------------------------
	.section	.nv.constant0._Z13MatMultKernelPfS_S_iiii,"a",@progbits
	.sectionflags	@""
	.align	4
.nv.constant0._Z13MatMultKernelPfS_S_iiii:
	.zero		936


//--------------------- SYMBOLS --------------------------

	.type		.nv.reservedSmem.offset0,@object
	.size		.nv.reservedSmem.offset0,0x4
	.type		.nv.reservedSmem.cap,@object
	.size		.nv.reservedSmem.cap,0x4
